	.target	sm_86

	.elftype	@"ET_EXEC"


//--------------------- .note.nv.tkinfo           --------------------------
	.section	.note.nv.tkinfo,"",@"SHT_NOTE"
	.sectionflags	@"SHF_NOTE_NV_TKINFO"
	.tkinfo
        /*0018*/ 	.word	0x00000002
        /*0030*/ 	.string	""
        /*0030*/ 	.string	"ptxas"
        /*0030*/ 	.string	"Cuda compilation tools, release 13.1, V13.1.80"
        /*0030*/ 	.string	"Build cuda_13.1.r13.1/compiler.36836380_0"
        /*0030*/ 	.string	"-v  -arch sm_86 "



//--------------------- .note.nv.cuinfo           --------------------------
	.section	.note.nv.cuinfo,"",@"SHT_NOTE"
	.sectionflags	@"SHF_NOTE_NV_CUINFO"
        /*0018*/ 	.short	0x0002
        /*001a*/ 	.short	0x0050
        /*001c*/ 	.short	0x0083
	.zero		2


//--------------------- .nv.info                  --------------------------
	.section	.nv.info,"",@"SHT_CUDA_INFO"
	.align	4


	//----- nvinfo : EIATTR_REGCOUNT
	.align		4
        /*0000*/ 	.byte	0x04, 0x2f
        /*0002*/ 	.short	(.L_1 - .L_0)
	.align		4
.L_0:
        /*0004*/ 	.word	index@(gemm_mma_kernel)
        /*0008*/ 	.word	0x00000067


	//----- nvinfo : EIATTR_FRAME_SIZE
	.align		4
.L_1:
        /*000c*/ 	.byte	0x04, 0x11
        /*000e*/ 	.short	(.L_3 - .L_2)
	.align		4
.L_2:
        /*0010*/ 	.word	index@(gemm_mma_kernel)
        /*0014*/ 	.word	0x00000000


	//----- nvinfo : EIATTR_MIN_STACK_SIZE
	.align		4
.L_3:
        /*0018*/ 	.byte	0x04, 0x12
        /*001a*/ 	.short	(.L_5 - .L_4)
	.align		4
.L_4:
        /*001c*/ 	.word	index@(gemm_mma_kernel)
        /*0020*/ 	.word	0x00000000
.L_5:


//--------------------- .nv.info.gemm_mma_kernel  --------------------------
	.section	.nv.info.gemm_mma_kernel,"",@"SHT_CUDA_INFO"
	.sectionflags	@""
	.align	4


	//----- nvinfo : EIATTR_CUDA_API_VERSION
	.align		4
        /*0000*/ 	.byte	0x04, 0x37
        /*0002*/ 	.short	(.L_7 - .L_6)
.L_6:
        /*0004*/ 	.word	0x00000083


	//----- nvinfo : EIATTR_SW2861232_WAR
	.align		4
.L_7:
        /*0008*/ 	.byte	0x01, 0x35
	.zero		2


	//----- nvinfo : EIATTR_PARAM_CBANK
	.align		4
        /*000c*/ 	.byte	0x04, 0x0a
        /*000e*/ 	.short	(.L_9 - .L_8)
	.align		4
.L_8:
        /*0010*/ 	.word	index@(.nv.constant0.gemm_mma_kernel)
        /*0014*/ 	.short	0x0160
        /*0016*/ 	.short	0x0024


	//----- nvinfo : EIATTR_CBANK_PARAM_SIZE
	.align		4
.L_9:
        /*0018*/ 	.byte	0x03, 0x19
        /*001a*/ 	.short	0x0024


	//----- nvinfo : EIATTR_KPARAM_INFO
	.align		4
        /*001c*/ 	.byte	0x04, 0x17
        /*001e*/ 	.short	(.L_11 - .L_10)
.L_10:
        /*0020*/ 	.word	0x00000000
        /*0024*/ 	.short	0x0005
        /*0026*/ 	.short	0x0020
        /*0028*/ 	.byte	0x00, 0xf0, 0x11, 0x00


	//----- nvinfo : EIATTR_KPARAM_INFO
	.align		4
.L_11:
        /*002c*/ 	.byte	0x04, 0x17
        /*002e*/ 	.short	(.L_13 - .L_12)
.L_12:
        /*0030*/ 	.word	0x00000000
        /*0034*/ 	.short	0x0004
        /*0036*/ 	.short	0x001c
        /*0038*/ 	.byte	0x00, 0xf0, 0x11, 0x00


	//----- nvinfo : EIATTR_KPARAM_INFO
	.align		4
.L_13:
        /*003c*/ 	.byte	0x04, 0x17
        /*003e*/ 	.short	(.L_15 - .L_14)
.L_14:
        /*0040*/ 	.word	0x00000000
        /*0044*/ 	.short	0x0003
        /*0046*/ 	.short	0x0018
        /*0048*/ 	.byte	0x00, 0xf0, 0x11, 0x00


	//----- nvinfo : EIATTR_KPARAM_INFO
	.align		4
.L_15:
        /*004c*/ 	.byte	0x04, 0x17
        /*004e*/ 	.short	(.L_17 - .L_16)
.L_16:
        /*0050*/ 	.word	0x00000000
        /*0054*/ 	.short	0x0002
        /*0056*/ 	.short	0x0010
        /*0058*/ 	.byte	0x00, 0xf0, 0x21, 0x00


	//----- nvinfo : EIATTR_KPARAM_INFO
	.align		4
.L_17:
        /*005c*/ 	.byte	0x04, 0x17
        /*005e*/ 	.short	(.L_19 - .L_18)
.L_18:
        /*0060*/ 	.word	0x00000000
        /*0064*/ 	.short	0x0001
        /*0066*/ 	.short	0x0008
        /*0068*/ 	.byte	0x00, 0xf0, 0x21, 0x00


	//----- nvinfo : EIATTR_KPARAM_INFO
	.align		4
.L_19:
        /*006c*/ 	.byte	0x04, 0x17
        /*006e*/ 	.short	(.L_21 - .L_20)
.L_20:
        /*0070*/ 	.word	0x00000000
        /*0074*/ 	.short	0x0000
        /*0076*/ 	.short	0x0000
        /*0078*/ 	.byte	0x00, 0xf0, 0x21, 0x00


	//----- nvinfo : EIATTR_WMMA_USED
	.align		4
.L_21:
        /*007c*/ 	.byte	0x01, 0x2b
	.zero		2


	//----- nvinfo : EIATTR_MAXREG_COUNT
	.align		4
        /*0080*/ 	.byte	0x03, 0x1b
        /*0082*/ 	.short	0x00ff


	//----- nvinfo : EIATTR_NUM_BARRIERS
	.align		4
        /*0084*/ 	.byte	0x02, 0x4c
        /*0086*/ 	.byte	0x01
	.zero		1


	//----- nvinfo : EIATTR_MERCURY_ISA_VERSION
	.align		4
        /*0088*/ 	.byte	0x03, 0x5f
        /*008a*/ 	.short	0x0000


	//----- nvinfo : EIATTR_EXIT_INSTR_OFFSETS
	.align		4
        /*008c*/ 	.byte	0x04, 0x1c
        /*008e*/ 	.short	(.L_23 - .L_22)


	//   ....[0]....
.L_22:
        /*0090*/ 	.word	0x000039e0


	//   ....[1]....
        /*0094*/ 	.word	0x000043e0


	//   ....[2]....
        /*0098*/ 	.word	0x00004520


	//----- nvinfo : EIATTR_MAX_THREADS
	.align		4
.L_23:
        /*009c*/ 	.byte	0x04, 0x05
        /*009e*/ 	.short	(.L_25 - .L_24)
.L_24:
        /*00a0*/ 	.word	0x00000080
        /*00a4*/ 	.word	0x00000001
        /*00a8*/ 	.word	0x00000001


	//----- nvinfo : EIATTR_CRS_STACK_SIZE
	.align		4
.L_25:
        /*00ac*/ 	.byte	0x04, 0x1e
        /*00ae*/ 	.short	(.L_27 - .L_26)
.L_26:
        /*00b0*/ 	.word	0x00000000
.L_27:


//--------------------- .nv.callgraph             --------------------------
	.section	.nv.callgraph,"",@"SHT_CUDA_CALLGRAPH"
	.align	4
	.sectionentsize	8
	.align		4
        /*0000*/ 	.word	0x00000000
	.align		4
        /*0004*/ 	.word	0xffffffff
	.align		4
        /*0008*/ 	.word	0x00000000
	.align		4
        /*000c*/ 	.word	0xfffffffe
	.align		4
        /*0010*/ 	.word	0x00000000
	.align		4
        /*0014*/ 	.word	0xfffffffd
	.align		4
        /*0018*/ 	.word	0x00000000
	.align		4
        /*001c*/ 	.word	0xfffffffc


//--------------------- .nv.rel.action            --------------------------
	.section	.nv.rel.action,"",@"SHT_CUDA_RELOCINFO"
	.align	8
	.sectionentsize	8
        /*0000*/ 	.byte	0x73, 0x00, 0x00, 0x00, 0x00, 0x00, 0x00, 0x00, 0x00, 0x00, 0x00, 0x11, 0x25, 0x00, 0x05, 0x36


//--------------------- .nv.constant0.gemm_mma_kernel --------------------------
	.section	.nv.constant0.gemm_mma_kernel,"a",@progbits
	.sectionflags	@""
	.align	4
.nv.constant0.gemm_mma_kernel:
	.zero		388


//--------------------- .text.gemm_mma_kernel     --------------------------
	.section	.text.gemm_mma_kernel,"ax",@progbits
	.sectioninfo	@"SHI_REGISTERS=103"
	.align	128
        .global         gemm_mma_kernel
        .type           gemm_mma_kernel,@function
        .size           gemm_mma_kernel,(.L_x_62 - gemm_mma_kernel)
        .other          gemm_mma_kernel,@"STO_CUDA_ENTRY STV_DEFAULT"
gemm_mma_kernel:
.text.gemm_mma_kernel:
[----:B------:R-:W-:Y:S02]  /*0000*/  IMAD.MOV.U32 R1, RZ, RZ, c[0x0][0x28] ;  /* 0x00000a00ff017624 */ /* 0x000fe400078e00ff */
[----:B------:R-:W1:Y:S01]  /*0010*/  S2R R0, SR_TID.X ;  /* 0x0000000000007919 */ /* 0x000e620000002100 */
[----:B------:R-:W-:Y:S01]  /*0020*/  ULDC UR4, c[0x0][0x180] ;  /* 0x0000600000047ab9 */ /* 0x000fe20000000800 */
[----:B------:R-:W-:Y:S01]  /*0030*/  BSSY B0, `(.L_x_0) ;  /* 0x00001a1000007945 */ /* 0x000fe20003800000 */
[----:B------:R-:W-:Y:S01]  /*0040*/  UIADD3 UR4, UR4, 0xf, URZ ;  /* 0x0000000f04047890 */ /* 0x000fe2000fffe03f */
[----:B------:R-:W2:Y:S01]  /*0050*/  S2R R70, SR_CTAID.X ;  /* 0x0000000000467919 */ /* 0x000ea20000002500 */
[----:B------:R-:W-:Y:S01]  /*0060*/  ULDC.64 UR6, c[0x0][0x118] ;  /* 0x0000460000067ab9 */ /* 0x000fe20000000a00 */
[----:B------:R-:W-:Y:S01]  /*0070*/  IMAD.MOV.U32 R67, RZ, RZ, RZ ;  /* 0x000000ffff437224 */ /* 0x000fe200078e00ff */
[----:B------:R-:W-:Y:S01]  /*0080*/  USHF.R.S32.HI UR5, URZ, 0x1f, UR4 ;  /* 0x0000001f3f057899 */ /* 0x000fe20008011404 */
[----:B------:R-:W3:Y:S01]  /*0090*/  S2R R71, SR_CTAID.Y ;  /* 0x0000000000477919 */ /* 0x000ee20000002600 */
[----:B------:R-:W-:Y:S02]  /*00a0*/  IMAD.MOV.U32 R63, RZ, RZ, RZ ;  /* 0x000000ffff3f7224 */ /* 0x000fe400078e00ff */
[----:B------:R-:W-:Y:S01]  /*00b0*/  ULEA.HI UR5, UR5, UR4, URZ, 0x4 ;  /* 0x0000000405057291 */ /* 0x000fe2000f8f203f */
[----:B------:R-:W-:-:S02]  /*00c0*/  IMAD.MOV.U32 R59, RZ, RZ, RZ ;  /* 0x000000ffff3b7224 */ /* 0x000fc400078e00ff */
[----:B------:R-:W-:Y:S01]  /*00d0*/  IMAD.MOV.U32 R55, RZ, RZ, RZ ;  /* 0x000000ffff377224 */ /* 0x000fe200078e00ff */
[----:B------:R-:W-:Y:S01]  /*00e0*/  USHF.R.S32.HI UR5, URZ, 0x4, UR5 ;  /* 0x000000043f057899 */ /* 0x000fe20008011405 */
[----:B------:R-:W-:Y:S02]  /*00f0*/  IMAD.MOV.U32 R51, RZ, RZ, RZ ;  /* 0x000000ffff337224 */ /* 0x000fe400078e00ff */
[----:B------:R-:W-:Y:S02]  /*0100*/  IMAD.MOV.U32 R47, RZ, RZ, RZ ;  /* 0x000000ffff2f7224 */ /* 0x000fe400078e00ff */
[----:B------:R-:W-:Y:S02]  /*0110*/  IMAD.MOV.U32 R43, RZ, RZ, RZ ;  /* 0x000000ffff2b7224 */ /* 0x000fe400078e00ff */
[----:B------:R-:W-:Y:S01]  /*0120*/  IMAD.MOV.U32 R3, RZ, RZ, RZ ;  /* 0x000000ffff037224 */ /* 0x000fe200078e00ff */
[----:B-1----:R-:W-:Y:S02]  /*0130*/  ISETP.GT.AND P0, PT, R0, 0x1f, PT ;  /* 0x0000001f0000780c */ /* 0x002fe40003f04270 */
[----:B------:R-:W-:Y:S01]  /*0140*/  SHF.R.S32.HI R5, RZ, 0x1f, R0 ;  /* 0x0000001fff057819 */ /* 0x000fe20000011400 */
[----:B--2---:R-:W-:-:S03]  /*0150*/  IMAD.SHL.U32 R70, R70, 0x80, RZ ;  /* 0x0000008046467824 */ /* 0x004fc600078e00ff */
[----:B------:R-:W-:Y:S01]  /*0160*/  LEA.HI R72, R5, R0, RZ, 0x5 ;  /* 0x0000000005487211 */ /* 0x000fe200078f28ff */
[----:B---3--:R-:W-:-:S03]  /*0170*/  IMAD.SHL.U32 R71, R71, 0x40, RZ ;  /* 0x0000004047477824 */ /* 0x008fc600078e00ff */
[----:B------:R-:W-:-:S03]  /*0180*/  LEA.HI.SX32 R72, R72, 0xffffffff, 0x1b ;  /* 0xffffffff48487811 */ /* 0x000fc600078fdaff */
[----:B------:R-:W-:Y:S05]  /*0190*/  @P0 BRA `(.L_x_1) ;  /* 0x000018a000000947 */ /* 0x000fea0003800000 */
[C---:B------:R-:W-:Y:S01]  /*01a0*/  IMAD.SHL.U32 R7, R0.reuse, 0x8, RZ ;  /* 0x0000000800077824 */ /* 0x040fe200078e00ff */
[C---:B------:R-:W-:Y:S02]  /*01b0*/  IADD3 R4, R0.reuse, 0x40, RZ ;  /* 0x0000004000047810 */ /* 0x040fe40007ffe0ff */
[----:B------:R-:W-:Y:S02]  /*01c0*/  IADD3 R2, R0, 0x20, RZ ;  /* 0x0000002000027810 */ /* 0x000fe40007ffe0ff */
[----:B------:R-:W-:Y:S01]  /*01d0*/  SHF.R.S32.HI R6, RZ, 0x1f, R7 ;  /* 0x0000001fff067819 */ /* 0x000fe20000011407 */
[----:B------:R-:W-:Y:S01]  /*01e0*/  IMAD.SHL.U32 R11, R4, 0x8, RZ ;  /* 0x00000008040b7824 */ /* 0x000fe200078e00ff */
[C---:B------:R-:W-:Y:S01]  /*01f0*/  LEA.HI R14, R2.reuse, R2, RZ, 0x1 ;  /* 0x00000002020e7211 */ /* 0x040fe200078f08ff */
[----:B------:R-:W-:Y:S01]  /*0200*/  IMAD.SHL.U32 R10, R2, 0x8, RZ ;  /* 0x00000008020a7824 */ /* 0x000fe200078e00ff */
[CC--:B------:R-:W-:Y:S02]  /*0210*/  LEA.HI R8, R6.reuse, R7.reuse, RZ, 0x4 ;  /* 0x0000000706087211 */ /* 0x0c0fe400078f20ff */
[----:B------:R-:W-:-:S02]  /*0220*/  LEA.HI R9, R6, R7, RZ, 0x7 ;  /* 0x0000000706097211 */ /* 0x000fc400078f38ff */
[----:B------:R-:W-:Y:S02]  /*0230*/  LOP3.LUT R6, R8, 0xfffffff0, RZ, 0xc0, !PT ;  /* 0xfffffff008067812 */ /* 0x000fe400078ec0ff */
[----:B------:R-:W-:Y:S02]  /*0240*/  LOP3.LUT R8, R9, 0xffffff80, RZ, 0xc0, !PT ;  /* 0xffffff8009087812 */ /* 0x000fe400078ec0ff */
[----:B------:R-:W-:Y:S01]  /*0250*/  SHF.R.S32.HI R12, RZ, 0x1f, R11 ;  /* 0x0000001fff0c7819 */ /* 0x000fe2000001140b */
[C---:B------:R-:W-:Y:S01]  /*0260*/  IMAD.IADD R6, R7.reuse, 0x1, -R6 ;  /* 0x0000000107067824 */ /* 0x040fe200078e0a06 */
[----:B------:R-:W-:Y:S01]  /*0270*/  SHF.R.S32.HI R9, RZ, 0x1f, R10 ;  /* 0x0000001fff097819 */ /* 0x000fe2000001140a */
[----:B------:R-:W-:Y:S01]  /*0280*/  IMAD.IADD R21, R7, 0x1, -R8 ;  /* 0x0000000107157824 */ /* 0x000fe200078e0a08 */
[CC--:B------:R-:W-:Y:S02]  /*0290*/  LEA.HI R8, R12.reuse, R11.reuse, RZ, 0x4 ;  /* 0x0000000b0c087211 */ /* 0x0c0fe400078f20ff */
[----:B------:R-:W-:Y:S01]  /*02a0*/  LEA.HI R12, R12, R11, RZ, 0x7 ;  /* 0x0000000b0c0c7211 */ /* 0x000fe200078f38ff */
[----:B------:R-:W-:Y:S01]  /*02b0*/  IMAD.IADD R20, R70, 0x1, R21 ;  /* 0x0000000146147824 */ /* 0x000fe200078e0215 */
[----:B------:R-:W-:-:S02]  /*02c0*/  LOP3.LUT R8, R8, 0xfffffff0, RZ, 0xc0, !PT ;  /* 0xfffffff008087812 */ /* 0x000fc400078ec0ff */
[----:B------:R-:W-:Y:S02]  /*02d0*/  LOP3.LUT R12, R12, 0xffffff80, RZ, 0xc0, !PT ;  /* 0xffffff800c0c7812 */ /* 0x000fe400078ec0ff */
[-C--:B------:R-:W-:Y:S01]  /*02e0*/  LEA.HI R7, R9, R10.reuse, RZ, 0x4 ;  /* 0x0000000a09077211 */ /* 0x080fe200078f20ff */
[----:B------:R-:W-:Y:S01]  /*02f0*/  IMAD.IADD R8, R11, 0x1, -R8 ;  /* 0x000000010b087824 */ /* 0x000fe200078e0a08 */
[----:B------:R-:W-:Y:S01]  /*0300*/  LEA.HI R9, R9, R10, RZ, 0x7 ;  /* 0x0000000a09097211 */ /* 0x000fe200078f38ff */
[----:B------:R-:W-:Y:S01]  /*0310*/  IMAD.IADD R27, R11, 0x1, -R12 ;  /* 0x000000010b1b7824 */ /* 0x000fe200078e0a0c */
[----:B------:R-:W-:Y:S02]  /*0320*/  SHF.R.S32.HI R15, RZ, 0x1f, R2 ;  /* 0x0000001fff0f7819 */ /* 0x000fe40000011402 */
[----:B------:R-:W-:Y:S02]  /*0330*/  LEA.HI R16, R4, R4, RZ, 0x1 ;  /* 0x0000000404107211 */ /* 0x000fe400078f08ff */
[----:B------:R-:W-:-:S02]  /*0340*/  LEA.HI R11, R0, R0, RZ, 0x1 ;  /* 0x00000000000b7211 */ /* 0x000fc400078f08ff */
[----:B------:R-:W-:Y:S02]  /*0350*/  SHF.R.S32.HI R17, RZ, 0x1f, R4 ;  /* 0x0000001fff117819 */ /* 0x000fe40000011404 */
[----:B------:R-:W-:Y:S02]  /*0360*/  SHF.R.S32.HI R22, RZ, 0x1, R14 ;  /* 0x00000001ff167819 */ /* 0x000fe4000001140e */
[----:B------:R-:W-:Y:S02]  /*0370*/  LOP3.LUT R9, R9, 0xffffff80, RZ, 0xc0, !PT ;  /* 0xffffff8009097812 */ /* 0x000fe400078ec0ff */
[----:B------:R-:W-:Y:S01]  /*0380*/  LEA.HI R14, R15, R2, RZ, 0x4 ;  /* 0x000000020f0e7211 */ /* 0x000fe200078f20ff */
[----:B------:R-:W-:Y:S01]  /*0390*/  IMAD.IADD R44, R71, 0x1, R22 ;  /* 0x00000001472c7824 */ /* 0x000fe200078e0216 */
[----:B------:R-:W-:Y:S01]  /*03a0*/  SHF.R.S32.HI R26, RZ, 0x1, R16 ;  /* 0x00000001ff1a7819 */ /* 0x000fe20000011410 */
[C---:B------:R-:W-:Y:S01]  /*03b0*/  IMAD.IADD R25, R10.reuse, 0x1, -R9 ;  /* 0x000000010a197824 */ /* 0x040fe200078e0a09 */
[----:B------:R-:W-:Y:S01]  /*03c0*/  LOP3.LUT R7, R7, 0xfffffff0, RZ, 0xc0, !PT ;  /* 0xfffffff007077812 */ /* 0x000fe200078ec0ff */
[----:B------:R-:W-:Y:S01]  /*03d0*/  IMAD.MOV.U32 R9, RZ, RZ, RZ ;  /* 0x000000ffff097224 */ /* 0x000fe200078e00ff */
[----:B------:R-:W-:Y:S01]  /*03e0*/  LEA.HI R12, R5, R0, RZ, 0x4 ;  /* 0x00000000050c7211 */ /* 0x000fe200078f20ff */
[----:B------:R-:W-:Y:S01]  /*03f0*/  IMAD.IADD R45, R71, 0x1, R26 ;  /* 0x00000001472d7824 */ /* 0x000fe200078e021a */
[----:B------:R-:W-:Y:S01]  /*0400*/  SHF.R.S32.HI R19, RZ, 0x1, R11 ;  /* 0x00000001ff137819 */ /* 0x000fe2000001140b */
[----:B------:R-:W-:Y:S01]  /*0410*/  IMAD.IADD R7, R10, 0x1, -R7 ;  /* 0x000000010a077824 */ /* 0x000fe200078e0a07 */
[----:B------:R-:W-:Y:S01]  /*0420*/  LEA.HI R16, R17, R4, RZ, 0x4 ;  /* 0x0000000411107211 */ /* 0x000fe200078f20ff */
[----:B------:R-:W-:Y:S01]  /*0430*/  IMAD.IADD R23, R70, 0x1, R25 ;  /* 0x0000000146177824 */ /* 0x000fe200078e0219 */
[C---:B------:R-:W-:Y:S01]  /*0440*/  IADD3 R40, -R0.reuse, 0x7f, RZ ;  /* 0x0000007f00287810 */ /* 0x040fe20007ffe1ff */
[----:B------:R-:W-:Y:S01]  /*0450*/  IMAD.IADD R42, R71, 0x1, R19 ;  /* 0x00000001472a7824 */ /* 0x000fe200078e0213 */
[----:B------:R-:W-:Y:S01]  /*0460*/  IADD3 R38, -R0, 0xff, RZ ;  /* 0x000000ff00267810 */ /* 0x000fe20007ffe1ff */
[----:B------:R-:W-:Y:S01]  /*0470*/  IMAD R17, R44, c[0x0][0x180], RZ ;  /* 0x000060002c117a24 */ /* 0x000fe200078e02ff */
[----:B------:R-:W-:Y:S01]  /*0480*/  SHF.R.S32.HI R14, RZ, 0x4, R14 ;  /* 0x00000004ff0e7819 */ /* 0x000fe2000001140e */
[----:B------:R-:W-:Y:S01]  /*0490*/  IMAD R15, R42, c[0x0][0x180], RZ ;  /* 0x000060002a0f7a24 */ /* 0x000fe200078e02ff */
[----:B------:R-:W-:Y:S01]  /*04a0*/  SHF.R.S32.HI R12, RZ, 0x4, R12 ;  /* 0x00000004ff0c7819 */ /* 0x000fe2000001140c */
[----:B------:R-:W-:Y:S01]  /*04b0*/  IMAD R18, R45, c[0x0][0x180], RZ ;  /* 0x000060002d127a24 */ /* 0x000fe200078e02ff */
[----:B------:R-:W-:Y:S01]  /*04c0*/  SHF.R.S32.HI R16, RZ, 0x4, R16 ;  /* 0x00000004ff107819 */ /* 0x000fe20000011410 */
[----:B------:R-:W-:Y:S01]  /*04d0*/  IMAD R24, R14, 0x88, R25 ;  /* 0x000000880e187824 */ /* 0x000fe200078e0219 */
[----:B------:R-:W-:Y:S01]  /*04e0*/  LEA.HI R11, R40, 0x1, RZ, 0x1b ;  /* 0x00000001280b7811 */ /* 0x000fe200078fd8ff */
[----:B------:R-:W-:Y:S01]  /*04f0*/  IMAD R25, R26, 0x18, R8 ;  /* 0x000000181a197824 */ /* 0x000fe200078e0208 */
[----:B------:R-:W-:Y:S01]  /*0500*/  LEA.HI R13, R38, 0x1, RZ, 0x1b ;  /* 0x00000001260d7811 */ /* 0x000fe200078fd8ff */
[----:B------:R-:W-:Y:S01]  /*0510*/  IMAD.IADD R26, R70, 0x1, R27 ;  /* 0x00000001461a7824 */ /* 0x000fe200078e021b */
[----:B------:R-:W-:Y:S01]  /*0520*/  IADD3 R10, R0, 0x60, RZ ;  /* 0x00000060000a7810 */ /* 0x000fe20007ffe0ff */
[----:B------:R-:W-:Y:S01]  /*0530*/  IMAD R19, R19, 0x18, R6 ;  /* 0x0000001813137824 */ /* 0x000fe200078e0206 */
[----:B------:R-:W-:Y:S01]  /*0540*/  LOP3.LUT R11, R11, 0x3, RZ, 0xc0, !PT ;  /* 0x000000030b0b7812 */ /* 0x000fe200078ec0ff */
[----:B------:R-:W-:Y:S01]  /*0550*/  IMAD R21, R12, 0x88, R21 ;  /* 0x000000880c157824 */ /* 0x000fe200078e0215 */
[----:B------:R-:W-:Y:S01]  /*0560*/  LOP3.LUT R13, R13, 0x3, RZ, 0xc0, !PT ;  /* 0x000000030d0d7812 */ /* 0x000fe200078ec0ff */
[----:B------:R-:W-:-:S02]  /*0570*/  IMAD R22, R22, 0x18, R7 ;  /* 0x0000001816167824 */ /* 0x000fc400078e0207 */
[----:B------:R-:W-:Y:S02]  /*0580*/  IMAD R27, R16, 0x88, R27 ;  /* 0x00000088101b7824 */ /* 0x000fe400078e021b */
.L_x_26:
[----:B------:R-:W-:-:S13]  /*0590*/  ISETP.GE.AND P0, PT, R9, UR5, PT ;  /* 0x0000000509007c0c */ /* 0x000fda000bf06270 */
[----:B-1----:R-:W-:Y:S05]  /*05a0*/  @P0 BRA `(.L_x_2) ;  /* 0x0000144000000947 */ /* 0x002fea0003800000 */
[----:B------:R-:W-:Y:S01]  /*05b0*/  ISETP.NE.AND P0, PT, R11, RZ, PT ;  /* 0x000000ff0b00720c */ /* 0x000fe20003f05270 */
[----:B------:R-:W-:Y:S01]  /*05c0*/  IMAD.MOV.U32 R30, RZ, RZ, 0xc00 ;  /* 0x00000c00ff1e7424 */ /* 0x000fe200078e00ff */
[----:B------:R-:W-:Y:S01]  /*05d0*/  BSSY B1, `(.L_x_3) ;  /* 0x000003a000017945 */ /* 0x000fe20003800000 */
[----:B------:R-:W-:Y:S02]  /*05e0*/  IMAD.MOV.U32 R31, RZ, RZ, R0 ;  /* 0x000000ffff1f7224 */ /* 0x000fe400078e0000 */
[----:B------:R-:W-:-:S08]  /*05f0*/  IMAD R30, R9, R30, 0x80 ;  /* 0x00000080091e7424 */ /* 0x000fd000078e021e */
[----:B------:R-:W-:Y:S05]  /*0600*/  @!P0 BRA `(.L_x_4) ;  /* 0x0000036000008947 */ /* 0x000fea0003800000 */
[----:B------:R-:W-:Y:S01]  /*0610*/  IMAD R32, R9, 0x10, R6 ;  /* 0x0000001009207824 */ /* 0x000fe200078e0206 */
[----:B------:R-:W-:Y:S01]  /*0620*/  BSSY B2, `(.L_x_5) ;  /* 0x000000f000027945 */ /* 0x000fe20003800000 */
[----:B------:R-:W-:-:S03]  /*0630*/  ISETP.NE.AND P1, PT, R11, 0x1, PT ;  /* 0x000000010b00780c */ /* 0x000fc60003f25270 */
[----:B------:R-:W-:-:S04]  /*0640*/  ISETP.GE.AND P0, PT, R32, c[0x0][0x180], PT ;  /* 0x0000600020007a0c */ /* 0x000fc80003f06270 */
[----:B------:R-:W-:-:S13]  /*0650*/  ISETP.GE.OR P0, PT, R42, c[0x0][0x178], P0 ;  /* 0x00005e002a007a0c */ /* 0x000fda0000706670 */
[----:B------:R-:W-:Y:S05]  /*0660*/  @P0 BRA `(.L_x_6) ;  /* 0x000000a000000947 */ /* 0x000fea0003800000 */
[----:B------:R-:W-:Y:S01]  /*0670*/  SHF.R.S32.HI R28, RZ, 0x1f, R32 ;  /* 0x0000001fff1c7819 */ /* 0x000fe20000011420 */
[----:B------:R-:W-:Y:S01]  /*0680*/  IMAD R31, R19, 0x2, R30 ;  /* 0x00000002131f7824 */ /* 0x000fe200078e021e */
[----:B------:R-:W-:-:S04]  /*0690*/  IADD3 R29, P0, R15, R32, RZ ;  /* 0x000000200f1d7210 */ /* 0x000fc80007f1e0ff */
[----:B------:R-:W-:Y:S02]  /*06a0*/  LEA.HI.X.SX32 R32, R15, R28, 0x1, P0 ;  /* 0x0000001c0f207211 */ /* 0x000fe400000f0eff */
[----:B------:R-:W-:-:S04]  /*06b0*/  LEA R28, P0, R29, c[0x0][0x160], 0x1 ;  /* 0x000058001d1c7a11 */ /* 0x000fc800078008ff */
[----:B------:R-:W-:-:S05]  /*06c0*/  LEA.HI.X R29, R29, c[0x0][0x164], R32, 0x1, P0 ;  /* 0x000059001d1d7a11 */ /* 0x000fca00000f0c20 */
[----:B------:R-:W-:Y:S01]  /*06d0*/  @!PT LDS RZ, [RZ] ;  /* 0x00000000fffff984 */ /* 0x000fe20000000800 */
[----:B------:R-:W-:Y:S01]  /*06e0*/  @!PT LDS RZ, [RZ] ;  /* 0x00000000fffff984 */ /* 0x000fe20000000800 */
[----:B------:R-:W-:Y:S01]  /*06f0*/  @!PT LDS RZ, [RZ] ;  /* 0x00000000fffff984 */ /* 0x000fe20000000800 */
[----:B------:R1:W-:Y:S04]  /*0700*/  LDGSTS.E.128 [R31], [R28.64] ;  /* 0x000000001c1f7fae */ /* 0x0003e8000b921c46 */
.L_x_6:
[----:B------:R-:W-:Y:S05]  /*0710*/  BSYNC B2 ;  /* 0x0000000000027941 */ /* 0x000fea0003800000 */
.L_x_5:
[----:B-1----:R-:W-:Y:S01]  /*0720*/  IMAD.MOV.U32 R31, RZ, RZ, R2 ;  /* 0x000000ffff1f7224 */ /* 0x002fe200078e0002 */
        /* <DEDUP_REMOVED lines=17> */
.L_x_8:
[----:B------:R-:W-:Y:S05]  /*0840*/  BSYNC B2 ;  /* 0x0000000000027941 */ /* 0x000fea0003800000 */
.L_x_7:
[----:B-1----:R-:W-:Y:S01]  /*0850*/  IMAD.MOV.U32 R31, RZ, RZ, R4 ;  /* 0x000000ffff1f7224 */ /* 0x002fe200078e0004 */
[----:B------:R-:W-:Y:S05]  /*0860*/  @!P1 BRA `(.L_x_4) ;  /* 0x0000010000009947 */ /* 0x000fea0003800000 */
[----:B------:R-:W-:Y:S02]  /*0870*/  IMAD R33, R9, 0x10, R8 ;  /* 0x0000001009217824 */ /* 0x000fe400078e0208 */
[----:B------:R-:W-:-:S03]  /*0880*/  IMAD.MOV.U32 R31, RZ, RZ, R10 ;  /* 0x000000ffff1f7224 */ /* 0x000fc600078e000a */
[----:B------:R-:W-:-:S04]  /*0890*/  ISETP.GE.AND P0, PT, R33, c[0x0][0x180], PT ;  /* 0x0000600021007a0c */ /* 0x000fc80003f06270 */
[----:B------:R-:W-:-:S13]  /*08a0*/  ISETP.GE.OR P0, PT, R45, c[0x0][0x178], P0 ;  /* 0x00005e002d007a0c */ /* 0x000fda0000706670 */
[----:B------:R-:W-:Y:S05]  /*08b0*/  @P0 BRA `(.L_x_4) ;  /* 0x000000b000000947 */ /* 0x000fea0003800000 */
[----:B------:R-:W-:Y:S02]  /*08c0*/  SHF.R.S32.HI R29, RZ, 0x1f, R33 ;  /* 0x0000001fff1d7819 */ /* 0x000fe40000011421 */
[----:B------:R-:W-:Y:S01]  /*08d0*/  IADD3 R31, P0, R18, R33, RZ ;  /* 0x00000021121f7210 */ /* 0x000fe20007f1e0ff */
[----:B------:R-:W-:-:S03]  /*08e0*/  IMAD R33, R25, 0x2, R30 ;  /* 0x0000000219217824 */ /* 0x000fc600078e021e */
[----:B------:R-:W-:Y:S02]  /*08f0*/  LEA.HI.X.SX32 R32, R18, R29, 0x1, P0 ;  /* 0x0000001d12207211 */ /* 0x000fe400000f0eff */
[----:B------:R-:W-:-:S04]  /*0900*/  LEA R28, P0, R31, c[0x0][0x160], 0x1 ;  /* 0x000058001f1c7a11 */ /* 0x000fc800078008ff */
[----:B------:R-:W-:Y:S01]  /*0910*/  LEA.HI.X R29, R31, c[0x0][0x164], R32, 0x1, P0 ;  /* 0x000059001f1d7a11 */ /* 0x000fe200000f0c20 */
[----:B------:R-:W-:-:S04]  /*0920*/  IMAD.MOV.U32 R31, RZ, RZ, R10 ;  /* 0x000000ffff1f7224 */ /* 0x000fc800078e000a */
[----:B------:R-:W-:Y:S01]  /*0930*/  @!PT LDS RZ, [RZ] ;  /* 0x00000000fffff984 */ /* 0x000fe20000000800 */
[----:B------:R-:W-:Y:S01]  /*0940*/  @!PT LDS RZ, [RZ] ;  /* 0x00000000fffff984 */ /* 0x000fe20000000800 */
[----:B------:R-:W-:Y:S01]  /*0950*/  @!PT LDS RZ, [RZ] ;  /* 0x00000000fffff984 */ /* 0x000fe20000000800 */
[----:B------:R1:W-:Y:S04]  /*0960*/  LDGSTS.E.128 [R33], [R28.64] ;  /* 0x000000001c217fae */ /* 0x0003e8000b921c46 */
.L_x_4:
[----:B------:R-:W-:Y:S05]  /*0970*/  BSYNC B1 ;  /* 0x0000000000017941 */ /* 0x000fea0003800000 */
.L_x_3:
[----:B------:R-:W-:Y:S01]  /*0980*/  ISETP.GE.U32.AND P0, PT, R40, 0x60, PT ;  /* 0x000000602800780c */ /* 0x000fe20003f06070 */
[----:B------:R-:W-:-:S12]  /*0990*/  BSSY B1, `(.L_x_9) ;  /* 0x000005f000017945 */ /* 0x000fd80003800000 */
[----:B------:R-:W-:Y:S05]  /*09a0*/  @!P0 BRA `(.L_x_10) ;  /* 0x000005d000008947 */ /* 0x000fea0003800000 */
.L_x_13:
[C---:B------:R-:W-:Y:S01]  /*09b0*/  IADD3 R32, R31.reuse, 0x20, RZ ;  /* 0x000000201f207810 */ /* 0x040fe20007ffe0ff */
[C---:B-1----:R-:W-:Y:S01]  /*09c0*/  IMAD.SHL.U32 R28, R31.reuse, 0x8, RZ ;  /* 0x000000081f1c7824 */ /* 0x042fe200078e00ff */
[----:B------:R-:W-:Y:S01]  /*09d0*/  IADD3 R35, R31, 0x40, RZ ;  /* 0x000000401f237810 */ /* 0x000fe20007ffe0ff */
[----:B------:R-:W-:Y:S02]  /*09e0*/  BSSY B2, `(.L_x_11) ;  /* 0x0000057000027945 */ /* 0x000fe40003800000 */
[C---:B------:R-:W-:Y:S01]  /*09f0*/  IMAD.SHL.U32 R33, R32.reuse, 0x8, RZ ;  /* 0x0000000820217824 */ /* 0x040fe200078e00ff */
[----:B------:R-:W-:Y:S01]  /*0a00*/  SHF.R.S32.HI R29, RZ, 0x1f, R28 ;  /* 0x0000001fff1d7819 */ /* 0x000fe2000001141c */
[----:B------:R-:W-:Y:S01]  /*0a10*/  IMAD.SHL.U32 R36, R35, 0x8, RZ ;  /* 0x0000000823247824 */ /* 0x000fe200078e00ff */
[----:B------:R-:W-:Y:S02]  /*0a20*/  LEA.HI R32, R32, R32, RZ, 0x1 ;  /* 0x0000002020207211 */ /* 0x000fe400078f08ff */
[----:B------:R-:W-:-:S02]  /*0a30*/  SHF.R.S32.HI R34, RZ, 0x1f, R33 ;  /* 0x0000001fff227819 */ /* 0x000fc40000011421 */
[----:B------:R-:W-:Y:S02]  /*0a40*/  LEA.HI R29, R29, R28, RZ, 0x4 ;  /* 0x0000001c1d1d7211 */ /* 0x000fe400078f20ff */
[----:B------:R-:W-:Y:S02]  /*0a50*/  LEA.HI R34, R34, R33, RZ, 0x4 ;  /* 0x0000002122227211 */ /* 0x000fe400078f20ff */
[----:B------:R-:W-:Y:S02]  /*0a60*/  LOP3.LUT R29, R29, 0xfffffff0, RZ, 0xc0, !PT ;  /* 0xfffffff01d1d7812 */ /* 0x000fe400078ec0ff */
[----:B------:R-:W-:Y:S02]  /*0a70*/  SHF.R.S32.HI R37, RZ, 0x1f, R36 ;  /* 0x0000001fff257819 */ /* 0x000fe40000011424 */
[----:B------:R-:W-:Y:S01]  /*0a80*/  LOP3.LUT R34, R34, 0xfffffff0, RZ, 0xc0, !PT ;  /* 0xfffffff022227812 */ /* 0x000fe200078ec0ff */
[----:B------:R-:W-:Y:S01]  /*0a90*/  IMAD.IADD R46, R28, 0x1, -R29 ;  /* 0x000000011c2e7824 */ /* 0x000fe200078e0a1d */
[----:B------:R-:W-:-:S02]  /*0aa0*/  LEA.HI R37, R37, R36, RZ, 0x4 ;  /* 0x0000002425257211 */ /* 0x000fc400078f20ff */
[----:B------:R-:W-:Y:S01]  /*0ab0*/  LEA.HI R28, R31, R31, RZ, 0x1 ;  /* 0x0000001f1f1c7211 */ /* 0x000fe200078f08ff */
[----:B------:R-:W-:Y:S01]  /*0ac0*/  IMAD.IADD R39, R33, 0x1, -R34 ;  /* 0x0000000121277824 */ /* 0x000fe200078e0a22 */
[----:B------:R-:W-:Y:S01]  /*0ad0*/  LOP3.LUT R37, R37, 0xfffffff0, RZ, 0xc0, !PT ;  /* 0xfffffff025257812 */ /* 0x000fe200078ec0ff */
[C---:B------:R-:W-:Y:S01]  /*0ae0*/  IMAD R49, R9.reuse, 0x10, R46 ;  /* 0x0000001009317824 */ /* 0x040fe200078e022e */
[----:B------:R-:W-:Y:S01]  /*0af0*/  SHF.R.S32.HI R33, RZ, 0x1, R28 ;  /* 0x00000001ff217819 */ /* 0x000fe2000001141c */
[----:B------:R-:W-:Y:S01]  /*0b00*/  IMAD R41, R9, 0x10, R39 ;  /* 0x0000001009297824 */ /* 0x000fe200078e0227 */
[----:B------:R-:W-:Y:S01]  /*0b10*/  LEA.HI R35, R35, R35, RZ, 0x1 ;  /* 0x0000002323237211 */ /* 0x000fe200078f08ff */
[----:B------:R-:W-:Y:S01]  /*0b20*/  IMAD.IADD R53, R36, 0x1, -R37 ;  /* 0x0000000124357824 */ /* 0x000fe200078e0a25 */
[----:B------:R-:W-:Y:S01]  /*0b30*/  IADD3 R36, R31, 0x60, RZ ;  /* 0x000000601f247810 */ /* 0x000fe20007ffe0ff */
[----:B------:R-:W-:Y:S01]  /*0b40*/  IMAD.IADD R34, R71, 0x1, R33 ;  /* 0x0000000147227824 */ /* 0x000fe200078e0221 */
[----:B------:R-:W-:Y:S01]  /*0b50*/  ISETP.GE.AND P1, PT, R49, c[0x0][0x180], PT ;  /* 0x0000600031007a0c */ /* 0x000fe20003f26270 */
[----:B------:R-:W-:Y:S01]  /*0b60*/  IMAD R57, R9, 0x10, R53 ;  /* 0x0000001009397824 */ /* 0x000fe200078e0235 */
[----:B------:R-:W-:Y:S01]  /*0b70*/  SHF.R.S32.HI R48, RZ, 0x1, R32 ;  /* 0x00000001ff307819 */ /* 0x000fe20000011420 */
[----:B------:R-:W-:Y:S01]  /*0b80*/  IMAD.SHL.U32 R29, R36, 0x8, RZ ;  /* 0x00000008241d7824 */ /* 0x000fe200078e00ff */
[----:B------:R-:W-:-:S02]  /*0b90*/  SHF.R.S32.HI R52, RZ, 0x1, R35 ;  /* 0x00000001ff347819 */ /* 0x000fc40000011423 */
[----:B------:R-:W-:Y:S01]  /*0ba0*/  ISETP.GE.OR P1, PT, R34, c[0x0][0x178], P1 ;  /* 0x00005e0022007a0c */ /* 0x000fe20000f26670 */
[----:B------:R-:W-:Y:S01]  /*0bb0*/  IMAD.IADD R37, R71, 0x1, R48 ;  /* 0x0000000147257824 */ /* 0x000fe200078e0230 */
[----:B------:R-:W-:Y:S01]  /*0bc0*/  ISETP.GE.AND P0, PT, R41, c[0x0][0x180], PT ;  /* 0x0000600029007a0c */ /* 0x000fe20003f06270 */
[----:B------:R-:W-:Y:S01]  /*0bd0*/  IMAD.IADD R54, R71, 0x1, R52 ;  /* 0x0000000147367824 */ /* 0x000fe200078e0234 */
[----:B------:R-:W-:Y:S02]  /*0be0*/  ISETP.GE.AND P2, PT, R57, c[0x0][0x180], PT ;  /* 0x0000600039007a0c */ /* 0x000fe40003f46270 */
[----:B------:R-:W-:Y:S02]  /*0bf0*/  SHF.R.S32.HI R28, RZ, 0x1f, R29 ;  /* 0x0000001fff1c7819 */ /* 0x000fe4000001141d */
[----:B------:R-:W-:Y:S02]  /*0c00*/  ISETP.GE.OR P0, PT, R37, c[0x0][0x178], P0 ;  /* 0x00005e0025007a0c */ /* 0x000fe40000706670 */
[----:B------:R-:W-:-:S02]  /*0c10*/  ISETP.GE.OR P2, PT, R54, c[0x0][0x178], P2 ;  /* 0x00005e0036007a0c */ /* 0x000fc40001746670 */
[----:B------:R-:W-:Y:S01]  /*0c20*/  LEA.HI R32, R28, R29, RZ, 0x4 ;  /* 0x0000001d1c207211 */ /* 0x000fe200078f20ff */
[----:B------:R-:W-:Y:S01]  /*0c30*/  @!P1 IMAD R28, R34, c[0x0][0x180], RZ ;  /* 0x00006000221c9a24 */ /* 0x000fe200078e02ff */
[----:B------:R-:W-:Y:S01]  /*0c40*/  @!P1 SHF.R.S32.HI R35, RZ, 0x1f, R49 ;  /* 0x0000001fff239819 */ /* 0x000fe20000011431 */
[----:B------:R-:W-:Y:S01]  /*0c50*/  @!P1 IMAD R33, R33, 0x18, R46 ;  /* 0x0000001821219824 */ /* 0x000fe200078e022e */
[----:B------:R-:W-:Y:S02]  /*0c60*/  LOP3.LUT R32, R32, 0xfffffff0, RZ, 0xc0, !PT ;  /* 0xfffffff020207812 */ /* 0x000fe400078ec0ff */
[----:B------:R-:W-:Y:S02]  /*0c70*/  @!P1 IADD3 R49, P3, R49, R28, RZ ;  /* 0x0000001c31319210 */ /* 0x000fe40007f7e0ff */
[----:B------:R-:W-:Y:S01]  /*0c80*/  LEA.HI R36, R36, R36, RZ, 0x1 ;  /* 0x0000002424247211 */ /* 0x000fe200078f08ff */
[----:B------:R-:W-:Y:S01]  /*0c90*/  IMAD.IADD R56, R29, 0x1, -R32 ;  /* 0x000000011d387824 */ /* 0x000fe200078e0a20 */
[----:B------:R-:W-:Y:S01]  /*0ca0*/  @!P1 LEA.HI.X.SX32 R50, R28, R35, 0x1, P3 ;  /* 0x000000231c329211 */ /* 0x000fe200018f0eff */
[----:B------:R-:W-:Y:S01]  /*0cb0*/  @!P0 IMAD R32, R37, c[0x0][0x180], RZ ;  /* 0x0000600025208a24 */ /* 0x000fe200078e02ff */
[----:B------:R-:W-:Y:S01]  /*0cc0*/  @!P1 LEA R28, P3, R49, c[0x0][0x160], 0x1 ;  /* 0x00005800311c9a11 */ /* 0x000fe200078608ff */
[----:B------:R-:W-:Y:S01]  /*0cd0*/  @!P2 IMAD R34, R54, c[0x0][0x180], RZ ;  /* 0x000060003622aa24 */ /* 0x000fe200078e02ff */
[----:B------:R-:W-:Y:S01]  /*0ce0*/  @!P0 SHF.R.S32.HI R35, RZ, 0x1f, R41 ;  /* 0x0000001fff238819 */ /* 0x000fe20000011429 */
[----:B------:R-:W-:Y:S01]  /*0cf0*/  @!P0 IMAD R39, R48, 0x18, R39 ;  /* 0x0000001830278824 */ /* 0x000fe200078e0227 */
[----:B------:R-:W-:Y:S01]  /*0d00*/  @!P0 IADD3 R48, P4, R41, R32, RZ ;  /* 0x0000002029308210 */ /* 0x000fe20007f9e0ff */
[----:B------:R-:W-:Y:S01]  /*0d10*/  @!P2 IMAD R41, R52, 0x18, R53 ;  /* 0x000000183429a824 */ /* 0x000fe200078e0235 */
[----:B------:R-:W-:Y:S01]  /*0d20*/  @!P2 SHF.R.S32.HI R37, RZ, 0x1f, R57 ;  /* 0x0000001fff25a819 */ /* 0x000fe20000011439 */
[--C-:B------:R-:W-:Y:S01]  /*0d30*/  @!P0 IMAD R39, R39, 0x2, R30.reuse ;  /* 0x0000000227278824 */ /* 0x100fe200078e021e */
[----:B------:R-:W-:Y:S01]  /*0d40*/  @!P2 IADD3 R46, P5, R57, R34, RZ ;  /* 0x00000022392ea210 */ /* 0x000fe20007fbe0ff */
[----:B------:R-:W-:Y:S01]  /*0d50*/  @!P2 IMAD R41, R41, 0x2, R30 ;  /* 0x000000022929a824 */ /* 0x000fe200078e021e */
[----:B------:R-:W-:-:S02]  /*0d60*/  @!P1 LEA.HI.X R29, R49, c[0x0][0x164], R50, 0x1, P3 ;  /* 0x00005900311d9a11 */ /* 0x000fc400018f0c32 */
[----:B------:R-:W-:Y:S02]  /*0d70*/  @!P0 LEA.HI.X.SX32 R49, R32, R35, 0x1, P4 ;  /* 0x0000002320318211 */ /* 0x000fe400020f0eff */
[----:B------:R-:W-:Y:S01]  /*0d80*/  @!P2 LEA.HI.X.SX32 R35, R34, R37, 0x1, P5 ;  /* 0x000000252223a211 */ /* 0x000fe200028f0eff */
[----:B------:R-:W-:Y:S01]  /*0d90*/  @!P1 IMAD R37, R33, 0x2, R30 ;  /* 0x0000000221259824 */ /* 0x000fe200078e021e */
[----:B------:R-:W-:Y:S02]  /*0da0*/  @!P0 LEA R32, P3, R48, c[0x0][0x160], 0x1 ;  /* 0x0000580030208a11 */ /* 0x000fe400078608ff */
[----:B------:R-:W-:Y:S02]  /*0db0*/  @!P2 LEA R34, P4, R46, c[0x0][0x160], 0x1 ;  /* 0x000058002e22aa11 */ /* 0x000fe400078808ff */
[----:B------:R-:W-:Y:S01]  /*0dc0*/  @!P0 LEA.HI.X R33, R48, c[0x0][0x164], R49, 0x1, P3 ;  /* 0x0000590030218a11 */ /* 0x000fe200018f0c31 */
[----:B------:R-:W-:Y:S01]  /*0dd0*/  IMAD R49, R9, 0x10, R56 ;  /* 0x0000001009317824 */ /* 0x000fe200078e0238 */
[----:B------:R-:W-:Y:S01]  /*0de0*/  @!P2 LEA.HI.X R35, R46, c[0x0][0x164], R35, 0x1, P4 ;  /* 0x000059002e23aa11 */ /* 0x000fe200020f0c23 */
[----:B------:R-:W-:Y:S01]  /*0df0*/  @!PT LDS RZ, [RZ] ;  /* 0x00000000fffff984 */ /* 0x000fe20000000800 */
[----:B------:R-:W-:Y:S01]  /*0e00*/  @!PT LDS RZ, [RZ] ;  /* 0x00000000fffff984 */ /* 0x000fe20000000800 */
[----:B------:R-:W-:Y:S01]  /*0e10*/  @!PT LDS RZ, [RZ] ;  /* 0x00000000fffff984 */ /* 0x000fe20000000800 */
[----:B------:R1:W-:Y:S01]  /*0e20*/  @!P1 LDGSTS.E.128 [R37], [R28.64] ;  /* 0x000000001c259fae */ /* 0x0003e2000b921c46 */
[----:B------:R-:W-:-:S02]  /*0e30*/  SHF.R.S32.HI R46, RZ, 0x1, R36 ;  /* 0x00000001ff2e7819 */ /* 0x000fc40000011424 */
[----:B------:R-:W-:Y:S01]  /*0e40*/  ISETP.GE.AND P1, PT, R49, c[0x0][0x180], PT ;  /* 0x0000600031007a0c */ /* 0x000fe20003f26270 */
[----:B------:R1:W-:Y:S01]  /*0e50*/  @!P0 LDGSTS.E.128 [R39], [R32.64] ;  /* 0x0000000020278fae */ /* 0x0003e2000b921c46 */
[----:B------:R-:W-:Y:S01]  /*0e60*/  ISETP.GE.AND P0, PT, R31, RZ, PT ;  /* 0x000000ff1f00720c */ /* 0x000fe20003f06270 */
[----:B------:R-:W-:Y:S01]  /*0e70*/  IMAD.IADD R48, R71, 0x1, R46 ;  /* 0x0000000147307824 */ /* 0x000fe200078e022e */
[----:B------:R-:W-:Y:S01]  /*0e80*/  IADD3 R36, R31, 0x80, RZ ;  /* 0x000000801f247810 */ /* 0x000fe20007ffe0ff */
[----:B------:R1:W-:Y:S03]  /*0e90*/  @!P2 LDGSTS.E.128 [R41], [R34.64] ;  /* 0x000000002229afae */ /* 0x0003e6000b921c46 */
[----:B------:R-:W-:-:S13]  /*0ea0*/  ISETP.GE.OR P1, PT, R48, c[0x0][0x178], P1 ;  /* 0x00005e0030007a0c */ /* 0x000fda0000f26670 */
[----:B------:R-:W-:Y:S05]  /*0eb0*/  @P1 BRA `(.L_x_12) ;  /* 0x0000009000001947 */ /* 0x000fea0003800000 */
[----:B-1----:R-:W-:Y:S01]  /*0ec0*/  IMAD R28, R48, c[0x0][0x180], RZ ;  /* 0x00006000301c7a24 */ /* 0x002fe200078e02ff */
[----:B------:R-:W-:Y:S01]  /*0ed0*/  SHF.R.S32.HI R29, RZ, 0x1f, R49 ;  /* 0x0000001fff1d7819 */ /* 0x000fe20000011431 */
[----:B------:R-:W-:-:S03]  /*0ee0*/  IMAD R31, R46, 0x18, R56 ;  /* 0x000000182e1f7824 */ /* 0x000fc600078e0238 */
[----:B------:R-:W-:Y:S01]  /*0ef0*/  IADD3 R32, P1, R49, R28, RZ ;  /* 0x0000001c31207210 */ /* 0x000fe20007f3e0ff */
[----:B------:R-:W-:-:S03]  /*0f00*/  IMAD R31, R31, 0x2, R30 ;  /* 0x000000021f1f7824 */ /* 0x000fc600078e021e */
[----:B------:R-:W-:Y:S02]  /*0f10*/  LEA.HI.X.SX32 R29, R28, R29, 0x1, P1 ;  /* 0x0000001d1c1d7211 */ /* 0x000fe400008f0eff */
[----:B------:R-:W-:-:S04]  /*0f20*/  LEA R28, P1, R32, c[0x0][0x160], 0x1 ;  /* 0x00005800201c7a11 */ /* 0x000fc800078208ff */
[----:B------:R-:W-:-:S05]  /*0f30*/  LEA.HI.X R29, R32, c[0x0][0x164], R29, 0x1, P1 ;  /* 0x00005900201d7a11 */ /* 0x000fca00008f0c1d */
[----:B------:R1:W-:Y:S04]  /*0f40*/  LDGSTS.E.128 [R31], [R28.64] ;  /* 0x000000001c1f7fae */ /* 0x0003e8000b921c46 */
.L_x_12:
[----:B-1----:R-:W-:Y:S05]  /*0f50*/  BSYNC B2 ;  /* 0x0000000000027941 */ /* 0x002fea0003800000 */
.L_x_11:
[----:B------:R-:W-:Y:S01]  /*0f60*/  IMAD.MOV.U32 R31, RZ, RZ, R36 ;  /* 0x000000ffff1f7224 */ /* 0x000fe200078e0024 */
[----:B------:R-:W-:Y:S05]  /*0f70*/  @!P0 BRA `(.L_x_13) ;  /* 0xfffffa3000008947 */ /* 0x000fea000383ffff */
.L_x_10:
[----:B------:R-:W-:Y:S05]  /*0f80*/  BSYNC B1 ;  /* 0x0000000000017941 */ /* 0x000fea0003800000 */
.L_x_9:
[----:B------:R-:W-:Y:S01]  /*0f90*/  ISETP.NE.AND P0, PT, R13, RZ, PT ;  /* 0x000000ff0d00720c */ /* 0x000fe20003f05270 */
[----:B-1----:R-:W-:Y:S01]  /*0fa0*/  IMAD.MOV.U32 R28, RZ, RZ, 0x1100 ;  /* 0x00001100ff1c7424 */ /* 0x002fe200078e00ff */
[----:B------:R-:W-:Y:S01]  /*0fb0*/  BSSY B1, `(.L_x_14) ;  /* 0x000003d000017945 */ /* 0x000fe20003800000 */
[----:B------:R-:W-:Y:S02]  /*0fc0*/  IMAD.MOV.U32 R29, RZ, RZ, R0 ;  /* 0x000000ffff1d7224 */ /* 0x000fe400078e0000 */
[----:B------:R-:W-:-:S08]  /*0fd0*/  IMAD R28, R9, R28, 0x3080 ;  /* 0x00003080091c7424 */ /* 0x000fd000078e021c */
[----:B------:R-:W-:Y:S05]  /*0fe0*/  @!P0 BRA `(.L_x_15) ;  /* 0x0000039000008947 */ /* 0x000fea0003800000 */
[----:B------:R-:W-:Y:S01]  /*0ff0*/  IMAD R29, R9, 0x10, R12 ;  /* 0x00000010091d7824 */ /* 0x000fe200078e020c */
[----:B------:R-:W-:Y:S01]  /*1000*/  ISETP.GE.AND P0, PT, R20, c[0x0][0x17c], PT ;  /* 0x00005f0014007a0c */ /* 0x000fe20003f06270 */
[----:B------:R-:W-:Y:S01]  /*1010*/  BSSY B2, `(.L_x_16) ;  /* 0x000000f000027945 */ /* 0x000fe20003800000 */
[----:B------:R-:W-:Y:S02]  /*1020*/  ISETP.NE.AND P1, PT, R13, 0x1, PT ;  /* 0x000000010d00780c */ /* 0x000fe40003f25270 */
[----:B------:R-:W-:-:S13]  /*1030*/  ISETP.GE.OR P0, PT, R29, c[0x0][0x180], P0 ;  /* 0x000060001d007a0c */ /* 0x000fda0000706670 */
[----:B------:R-:W-:Y:S05]  /*1040*/  @P0 BRA `(.L_x_17) ;  /* 0x000000b000000947 */ /* 0x000fea0003800000 */
[----:B------:R-:W-:-:S05]  /*1050*/  IMAD R29, R29, c[0x0][0x17c], RZ ;  /* 0x00005f001d1d7a24 */ /* 0x000fca00078e02ff */
[----:B------:R-:W-:Y:S02]  /*1060*/  SHF.R.S32.HI R31, RZ, 0x1f, R29 ;  /* 0x0000001fff1f7819 */ /* 0x000fe4000001141d */
[----:B------:R-:W-:-:S04]  /*1070*/  IADD3 R29, P0, R20, R29, RZ ;  /* 0x0000001d141d7210 */ /* 0x000fc80007f1e0ff */
[----:B------:R-:W-:Y:S02]  /*1080*/  LEA.HI.X.SX32 R32, R20, R31, 0x1, P0 ;  /* 0x0000001f14207211 */ /* 0x000fe400000f0eff */
[----:B------:R-:W-:-:S04]  /*1090*/  LEA R30, P0, R29, c[0x0][0x168], 0x1 ;  /* 0x00005a001d1e7a11 */ /* 0x000fc800078008ff */
[----:B------:R-:W-:Y:S01]  /*10a0*/  LEA.HI.X R31, R29, c[0x0][0x16c], R32, 0x1, P0 ;  /* 0x00005b001d1f7a11 */ /* 0x000fe200000f0c20 */
[----:B------:R-:W-:-:S05]  /*10b0*/  IMAD R29, R21, 0x2, R28 ;  /* 0x00000002151d7824 */ /* 0x000fca00078e021c */
[----:B------:R-:W-:Y:S01]  /*10c0*/  @!PT LDS RZ, [RZ] ;  /* 0x00000000fffff984 */ /* 0x000fe20000000800 */
[----:B------:R-:W-:Y:S01]  /*10d0*/  @!PT LDS RZ, [RZ] ;  /* 0x00000000fffff984 */ /* 0x000fe20000000800 */
[----:B------:R-:W-:Y:S01]  /*10e0*/  @!PT LDS RZ, [RZ] ;  /* 0x00000000fffff984 */ /* 0x000fe20000000800 */
[----:B------:R1:W-:Y:S03]  /*10f0*/  LDGSTS.E.128 [R29], [R30.64] ;  /* 0x000000001e1d7fae */ /* 0x0003e6000b921c46 */
.L_x_17:
[----:B------:R-:W-:Y:S05]  /*1100*/  BSYNC B2 ;  /* 0x0000000000027941 */ /* 0x000fea0003800000 */
.L_x_16:
[----:B-1----:R-:W-:Y:S01]  /*1110*/  IMAD.MOV.U32 R29, RZ, RZ, R2 ;  /* 0x000000ffff1d7224 */ /* 0x002fe200078e0002 */
        /* <DEDUP_REMOVED lines=18> */
.L_x_19:
[----:B------:R-:W-:Y:S05]  /*1240*/  BSYNC B2 ;  /* 0x0000000000027941 */ /* 0x000fea0003800000 */
.L_x_18:
[----:B-1----:R-:W-:Y:S01]  /*1250*/  IMAD.MOV.U32 R29, RZ, RZ, R4 ;  /* 0x000000ffff1d7224 */ /* 0x002fe200078e0004 */
[----:B------:R-:W-:Y:S05]  /*1260*/  @!P1 BRA `(.L_x_15) ;  /* 0x0000011000009947 */ /* 0x000fea0003800000 */
[----:B------:R-:W-:Y:S01]  /*1270*/  IMAD R30, R9, 0x10, R16 ;  /* 0x00000010091e7824 */ /* 0x000fe200078e0210 */
[----:B------:R-:W-:Y:S01]  /*1280*/  ISETP.GE.AND P0, PT, R26, c[0x0][0x17c], PT ;  /* 0x00005f001a007a0c */ /* 0x000fe20003f06270 */
[----:B------:R-:W-:-:S03]  /*1290*/  IMAD.MOV.U32 R29, RZ, RZ, R10 ;  /* 0x000000ffff1d7224 */ /* 0x000fc600078e000a */
[----:B------:R-:W-:-:S13]  /*12a0*/  ISETP.GE.OR P0, PT, R30, c[0x0][0x180], P0 ;  /* 0x000060001e007a0c */ /* 0x000fda0000706670 */
[----:B------:R-:W-:Y:S05]  /*12b0*/  @P0 BRA `(.L_x_15) ;  /* 0x000000c000000947 */ /* 0x000fea0003800000 */
[----:B------:R-:W-:Y:S02]  /*12c0*/  IMAD R29, R30, c[0x0][0x17c], RZ ;  /* 0x00005f001e1d7a24 */ /* 0x000fe400078e02ff */
[----:B------:R-:W-:-:S03]  /*12d0*/  IMAD R33, R27, 0x2, R28 ;  /* 0x000000021b217824 */ /* 0x000fc600078e021c */
[----:B------:R-:W-:Y:S02]  /*12e0*/  SHF.R.S32.HI R31, RZ, 0x1f, R29 ;  /* 0x0000001fff1f7819 */ /* 0x000fe4000001141d */
[----:B------:R-:W-:-:S04]  /*12f0*/  IADD3 R29, P0, R26, R29, RZ ;  /* 0x0000001d1a1d7210 */ /* 0x000fc80007f1e0ff */
        /* <DEDUP_REMOVED lines=8> */
.L_x_15:
[----:B------:R-:W-:Y:S05]  /*1380*/  BSYNC B1 ;  /* 0x0000000000017941 */ /* 0x000fea0003800000 */
.L_x_14:
[----:B------:R-:W-:Y:S01]  /*1390*/  ISETP.GE.U32.AND P0, PT, R38, 0x60, PT ;  /* 0x000000602600780c */ /* 0x000fe20003f06070 */
[----:B------:R-:W-:-:S12]  /*13a0*/  BSSY B1, `(.L_x_20) ;  /* 0x0000063000017945 */ /* 0x000fd80003800000 */
[----:B------:R-:W-:Y:S05]  /*13b0*/  @!P0 BRA `(.L_x_21) ;  /* 0x0000061000008947 */ /* 0x000fea0003800000 */
.L_x_24:
[C---:B------:R-:W-:Y:S01]  /*13c0*/  IADD3 R32, R29.reuse, 0x20, RZ ;  /* 0x000000201d207810 */ /* 0x040fe20007ffe0ff */
[C---:B-1----:R-:W-:Y:S01]  /*13d0*/  IMAD.SHL.U32 R30, R29.reuse, 0x8, RZ ;  /* 0x000000081d1e7824 */ /* 0x042fe200078e00ff */
[----:B------:R-:W-:Y:S01]  /*13e0*/  IADD3 R34, R29, 0x40, RZ ;  /* 0x000000401d227810 */ /* 0x000fe20007ffe0ff */
[----:B------:R-:W-:Y:S01]  /*13f0*/  BSSY B2, `(.L_x_22) ;  /* 0x000005b000027945 */ /* 0x000fe20003800000 */
[----:B------:R-:W-:Y:S02]  /*1400*/  SHF.R.S32.HI R33, RZ, 0x1f, R32 ;  /* 0x0000001fff217819 */ /* 0x000fe40000011420 */
[----:B------:R-:W-:Y:S01]  /*1410*/  SHF.R.S32.HI R31, RZ, 0x1f, R30 ;  /* 0x0000001fff1f7819 */ /* 0x000fe2000001141e */
[----:B------:R-:W-:Y:S01]  /*1420*/  IMAD.SHL.U32 R36, R34, 0x8, RZ ;  /* 0x0000000822247824 */ /* 0x000fe200078e00ff */
[----:B------:R-:W-:Y:S01]  /*1430*/  LEA.HI R33, R33, R32, RZ, 0x4 ;  /* 0x0000002021217211 */ /* 0x000fe200078f20ff */
[----:B------:R-:W-:Y:S01]  /*1440*/  IMAD.SHL.U32 R32, R32, 0x8, RZ ;  /* 0x0000000820207824 */ /* 0x000fe200078e00ff */
[----:B------:R-:W-:-:S02]  /*1450*/  LEA.HI R31, R31, R30, RZ, 0x7 ;  /* 0x0000001e1f1f7211 */ /* 0x000fc400078f38ff */
[----:B------:R-:W-:Y:S02]  /*1460*/  SHF.R.S32.HI R39, RZ, 0x1f, R36 ;  /* 0x0000001fff277819 */ /* 0x000fe40000011424 */
[----:B------:R-:W-:Y:S02]  /*1470*/  SHF.R.S32.HI R35, RZ, 0x1f, R32 ;  /* 0x0000001fff237819 */ /* 0x000fe40000011420 */
[----:B------:R-:W-:Y:S02]  /*1480*/  LOP3.LUT R31, R31, 0xffffff80, RZ, 0xc0, !PT ;  /* 0xffffff801f1f7812 */ /* 0x000fe400078ec0ff */
[----:B------:R-:W-:Y:S02]  /*1490*/  LEA.HI R35, R35, R32, RZ, 0x7 ;  /* 0x0000002023237211 */ /* 0x000fe400078f38ff */
[----:B------:R-:W-:Y:S01]  /*14a0*/  LEA.HI R39, R39, R36, RZ, 0x7 ;  /* 0x0000002427277211 */ /* 0x000fe200078f38ff */
[----:B------:R-:W-:Y:S01]  /*14b0*/  IMAD.IADD R41, R30, 0x1, -R31 ;  /* 0x000000011e297824 */ /* 0x000fe200078e0a1f */
[----:B------:R-:W-:-:S02]  /*14c0*/  SHF.R.S32.HI R37, RZ, 0x1f, R34 ;  /* 0x0000001fff257819 */ /* 0x000fc40000011422 */
[----:B------:R-:W-:Y:S02]  /*14d0*/  SHF.R.S32.HI R30, RZ, 0x1f, R29 ;  /* 0x0000001fff1e7819 */ /* 0x000fe4000001141d */
[----:B------:R-:W-:Y:S02]  /*14e0*/  LOP3.LUT R35, R35, 0xffffff80, RZ, 0xc0, !PT ;  /* 0xffffff8023237812 */ /* 0x000fe400078ec0ff */
[----:B------:R-:W-:Y:S02]  /*14f0*/  LOP3.LUT R39, R39, 0xffffff80, RZ, 0xc0, !PT ;  /* 0xffffff8027277812 */ /* 0x000fe400078ec0ff */
[----:B------:R-:W-:Y:S01]  /*1500*/  LEA.HI R37, R37, R34, RZ, 0x4 ;  /* 0x0000002225257211 */ /* 0x000fe200078f20ff */
[----:B------:R-:W-:Y:S01]  /*1510*/  IMAD.IADD R49, R32, 0x1, -R35 ;  /* 0x0000000120317824 */ /* 0x000fe200078e0a23 */
[----:B------:R-:W-:Y:S01]  /*1520*/  LEA.HI R30, R30, R29, RZ, 0x4 ;  /* 0x0000001d1e1e7211 */ /* 0x000fe200078f20ff */
[----:B------:R-:W-:Y:S01]  /*1530*/  IMAD.IADD R57, R36, 0x1, -R39 ;  /* 0x0000000124397824 */ /* 0x000fe200078e0a27 */
[----:B------:R-:W-:Y:S01]  /*1540*/  SHF.R.S32.HI R50, RZ, 0x4, R37 ;  /* 0x00000004ff327819 */ /* 0x000fe20000011425 */
[C---:B------:R-:W-:Y:S01]  /*1550*/  IMAD.IADD R37, R70.reuse, 0x1, R41 ;  /* 0x0000000146257824 */ /* 0x040fe200078e0229 */
[----:B------:R-:W-:Y:S01]  /*1560*/  SHF.R.S32.HI R32, RZ, 0x4, R30 ;  /* 0x00000004ff207819 */ /* 0x000fe2000001141e */
[C---:B------:R-:W-:Y:S01]  /*1570*/  IMAD.IADD R53, R70.reuse, 0x1, R49 ;  /* 0x0000000146357824 */ /* 0x040fe200078e0231 */
[----:B------:R-:W-:Y:S01]  /*1580*/  SHF.R.S32.HI R46, RZ, 0x4, R33 ;  /* 0x00000004ff2e7819 */ /* 0x000fe20000011421 */
[----:B------:R-:W-:Y:S01]  /*1590*/  IMAD.IADD R54, R70, 0x1, R57 ;  /* 0x0000000146367824 */ /* 0x000fe200078e0239 */
[----:B------:R-:W-:Y:S01]  /*15a0*/  IADD3 R31, R29, 0x60, RZ ;  /* 0x000000601d1f7810 */ /* 0x000fe20007ffe0ff */
[----:B------:R-:W-:Y:S01]  /*15b0*/  IMAD R33, R9, 0x10, R32 ;  /* 0x0000001009217824 */ /* 0x000fe200078e0220 */
[----:B------:R-:W-:Y:S01]  /*15c0*/  ISETP.GE.AND P1, PT, R37, c[0x0][0x17c], PT ;  /* 0x00005f0025007a0c */ /* 0x000fe20003f26270 */
[----:B------:R-:W-:Y:S01]  /*15d0*/  IMAD R48, R9, 0x10, R46 ;  /* 0x0000001009307824 */ /* 0x000fe200078e022e */
[----:B------:R-:W-:Y:S01]  /*15e0*/  ISETP.GE.AND P0, PT, R53, c[0x0][0x17c], PT ;  /* 0x00005f0035007a0c */ /* 0x000fe20003f06270 */
[----:B------:R-:W-:Y:S01]  /*15f0*/  IMAD R52, R9, 0x10, R50 ;  /* 0x0000001009347824 */ /* 0x000fe200078e0232 */
[----:B------:R-:W-:Y:S01]  /*1600*/  ISETP.GE.AND P2, PT, R54, c[0x0][0x17c], PT ;  /* 0x00005f0036007a0c */ /* 0x000fe20003f46270 */
[----:B------:R-:W-:Y:S01]  /*1610*/  IMAD.SHL.U32 R34, R31, 0x8, RZ ;  /* 0x000000081f227824 */ /* 0x000fe200078e00ff */
[----:B------:R-:W-:-:S02]  /*1620*/  ISETP.GE.OR P1, PT, R33, c[0x0][0x180], P1 ;  /* 0x0000600021007a0c */ /* 0x000fc40000f26670 */
[----:B------:R-:W-:Y:S02]  /*1630*/  ISETP.GE.OR P0, PT, R48, c[0x0][0x180], P0 ;  /* 0x0000600030007a0c */ /* 0x000fe40000706670 */
[----:B------:R-:W-:Y:S02]  /*1640*/  ISETP.GE.OR P2, PT, R52, c[0x0][0x180], P2 ;  /* 0x0000600034007a0c */ /* 0x000fe40001746670 */
[----:B------:R-:W-:Y:S02]  /*1650*/  SHF.R.S32.HI R35, RZ, 0x1f, R34 ;  /* 0x0000001fff237819 */ /* 0x000fe40000011422 */
[----:B------:R-:W-:Y:S02]  /*1660*/  SHF.R.S32.HI R30, RZ, 0x1f, R31 ;  /* 0x0000001fff1e7819 */ /* 0x000fe4000001141f */
[----:B------:R-:W-:Y:S02]  /*1670*/  LEA.HI R35, R35, R34, RZ, 0x7 ;  /* 0x0000002223237211 */ /* 0x000fe400078f38ff */
[----:B------:R-:W-:Y:S01]  /*1680*/  LEA.HI R36, R30, R31, RZ, 0x4 ;  /* 0x0000001f1e247211 */ /* 0x000fe200078f20ff */
[----:B------:R-:W-:Y:S01]  /*1690*/  @!P1 IMAD R31, R32, 0x88, R41 ;  /* 0x00000088201f9824 */ /* 0x000fe200078e0229 */
[----:B------:R-:W-:Y:S01]  /*16a0*/  LOP3.LUT R35, R35, 0xffffff80, RZ, 0xc0, !PT ;  /* 0xffffff8023237812 */ /* 0x000fe200078ec0ff */
[----:B------:R-:W-:-:S02]  /*16b0*/  @!P1 IMAD R30, R33, c[0x0][0x17c], RZ ;  /* 0x00005f00211e9a24 */ /* 0x000fc400078e02ff */
[----:B------:R-:W-:Y:S02]  /*16c0*/  @!P0 IMAD R32, R48, c[0x0][0x17c], RZ ;  /* 0x00005f0030208a24 */ /* 0x000fe400078e02ff */
[----:B------:R-:W-:Y:S01]  /*16d0*/  @!P2 IMAD R33, R52, c[0x0][0x17c], RZ ;  /* 0x00005f003421aa24 */ /* 0x000fe200078e02ff */
[----:B------:R-:W-:Y:S01]  /*16e0*/  @!P1 IADD3 R52, P3, R37, R30, RZ ;  /* 0x0000001e25349210 */ /* 0x000fe20007f7e0ff */
[----:B------:R-:W-:Y:S01]  /*16f0*/  IMAD.IADD R61, R34, 0x1, -R35 ;  /* 0x00000001223d7824 */ /* 0x000fe200078e0a23 */
[----:B------:R-:W-:Y:S01]  /*1700*/  @!P1 SHF.R.S32.HI R35, RZ, 0x1f, R37 ;  /* 0x0000001fff239819 */ /* 0x000fe20000011425 */
[----:B------:R-:W-:Y:S01]  /*1710*/  @!P0 IMAD R39, R46, 0x88, R49 ;  /* 0x000000882e278824 */ /* 0x000fe200078e0231 */
[----:B------:R-:W-:Y:S01]  /*1720*/  @!P0 SHF.R.S32.HI R37, RZ, 0x1f, R53 ;  /* 0x0000001fff258819 */ /* 0x000fe20000011435 */
[----:B------:R-:W-:Y:S01]  /*1730*/  @!P2 IMAD R41, R50, 0x88, R57 ;  /* 0x000000883229a824 */ /* 0x000fe200078e0239 */
[----:B------:R-:W-:Y:S01]  /*1740*/  @!P0 IADD3 R49, P4, R53, R32, RZ ;  /* 0x0000002035318210 */ /* 0x000fe20007f9e0ff */
[----:B------:R-:W-:Y:S01]  /*1750*/  @!P0 IMAD R39, R39, 0x2, R28 ;  /* 0x0000000227278824 */ /* 0x000fe200078e021c */
[----:B------:R-:W-:Y:S01]  /*1760*/  @!P2 SHF.R.S32.HI R46, RZ, 0x1f, R54 ;  /* 0x0000001fff2ea819 */ /* 0x000fe20000011436 */
[----:B------:R-:W-:Y:S01]  /*1770*/  @!P2 IMAD R41, R41, 0x2, R28 ;  /* 0x000000022929a824 */ /* 0x000fe200078e021c */
[----:B------:R-:W-:-:S02]  /*1780*/  @!P2 IADD3 R48, P5, R54, R33, RZ ;  /* 0x000000213630a210 */ /* 0x000fc40007fbe0ff */
[----:B------:R-:W-:Y:S02]  /*1790*/  @!P1 LEA.HI.X.SX32 R35, R30, R35, 0x1, P3 ;  /* 0x000000231e239211 */ /* 0x000fe400018f0eff */
[----:B------:R-:W-:Y:S01]  /*17a0*/  @!P0 LEA.HI.X.SX32 R50, R32, R37, 0x1, P4 ;  /* 0x0000002520328211 */ /* 0x000fe200020f0eff */
[----:B------:R-:W-:Y:S01]  /*17b0*/  @!P1 IMAD R37, R31, 0x2, R28 ;  /* 0x000000021f259824 */ /* 0x000fe200078e021c */
[----:B------:R-:W-:Y:S02]  /*17c0*/  @!P1 LEA R34, P3, R52, c[0x0][0x168], 0x1 ;  /* 0x00005a0034229a11 */ /* 0x000fe400078608ff */
[----:B------:R-:W-:Y:S02]  /*17d0*/  @!P2 LEA.HI.X.SX32 R33, R33, R46, 0x1, P5 ;  /* 0x0000002e2121a211 */ /* 0x000fe400028f0eff */
[----:B------:R-:W-:Y:S02]  /*17e0*/  @!P0 LEA R30, P4, R49, c[0x0][0x168], 0x1 ;  /* 0x00005a00311e8a11 */ /* 0x000fe400078808ff */
[----:B------:R-:W-:-:S02]  /*17f0*/  @!P2 LEA R32, P5, R48, c[0x0][0x168], 0x1 ;  /* 0x00005a003020aa11 */ /* 0x000fc400078a08ff */
[----:B------:R-:W-:Y:S02]  /*1800*/  @!P1 LEA.HI.X R35, R52, c[0x0][0x16c], R35, 0x1, P3 ;  /* 0x00005b0034239a11 */ /* 0x000fe400018f0c23 */
[----:B------:R-:W-:Y:S01]  /*1810*/  @!P0 LEA.HI.X R31, R49, c[0x0][0x16c], R50, 0x1, P4 ;  /* 0x00005b00311f8a11 */ /* 0x000fe200020f0c32 */
[----:B------:R-:W-:Y:S01]  /*1820*/  IMAD.IADD R49, R70, 0x1, R61 ;  /* 0x0000000146317824 */ /* 0x000fe200078e023d */
[----:B------:R-:W-:Y:S01]  /*1830*/  @!P2 LEA.HI.X R33, R48, c[0x0][0x16c], R33, 0x1, P5 ;  /* 0x00005b003021aa11 */ /* 0x000fe200028f0c21 */
[----:B------:R-:W-:Y:S01]  /*1840*/  @!PT LDS RZ, [RZ] ;  /* 0x00000000fffff984 */ /* 0x000fe20000000800 */
[----:B------:R-:W-:Y:S01]  /*1850*/  @!PT LDS RZ, [RZ] ;  /* 0x00000000fffff984 */ /* 0x000fe20000000800 */
[----:B------:R-:W-:Y:S01]  /*1860*/  @!PT LDS RZ, [RZ] ;  /* 0x00000000fffff984 */ /* 0x000fe20000000800 */
[----:B------:R1:W-:Y:S01]  /*1870*/  @!P1 LDGSTS.E.128 [R37], [R34.64] ;  /* 0x0000000022259fae */ /* 0x0003e2000b921c46 */
[----:B------:R-:W-:Y:S02]  /*1880*/  SHF.R.S32.HI R46, RZ, 0x4, R36 ;  /* 0x00000004ff2e7819 */ /* 0x000fe40000011424 */
[----:B------:R-:W-:Y:S01]  /*1890*/  ISETP.GE.AND P1, PT, R49, c[0x0][0x17c], PT ;  /* 0x00005f0031007a0c */ /* 0x000fe20003f26270 */
[----:B------:R1:W-:Y:S01]  /*18a0*/  @!P0 LDGSTS.E.128 [R39], [R30.64] ;  /* 0x000000001e278fae */ /* 0x0003e2000b921c46 */
[----:B------:R-:W-:Y:S01]  /*18b0*/  ISETP.GE.AND P0, PT, R29, 0x80, PT ;  /* 0x000000801d00780c */ /* 0x000fe20003f06270 */
[----:B------:R-:W-:Y:S01]  /*18c0*/  IMAD R48, R9, 0x10, R46 ;  /* 0x0000001009307824 */ /* 0x000fe200078e022e */
        /* <DEDUP_REMOVED lines=13> */
.L_x_23:
[----:B-1----:R-:W-:Y:S05]  /*19a0*/  BSYNC B2 ;  /* 0x0000000000027941 */ /* 0x002fea0003800000 */
.L_x_22:
[----:B------:R-:W-:Y:S01]  /*19b0*/  IMAD.MOV.U32 R29, RZ, RZ, R36 ;  /* 0x000000ffff1d7224 */ /* 0x000fe200078e0024 */
[----:B------:R-:W-:Y:S05]  /*19c0*/  @!P0 BRA `(.L_x_24) ;  /* 0xfffff9f000008947 */ /* 0x000fea000383ffff */
.L_x_21:
[----:B------:R-:W-:Y:S05]  /*19d0*/  BSYNC B1 ;  /* 0x0000000000017941 */ /* 0x000fea0003800000 */
.L_x_20:
[----:B------:R-:W0:Y:S02]  /*19e0*/  LDGDEPBAR ;  /* 0x00000000000079af */ /* 0x000e240000000000 */
.L_x_2:
[----:B------:R-:W-:-:S04]  /*19f0*/  IADD3 R9, R9, 0x1, RZ ;  /* 0x0000000109097810 */ /* 0x000fc80007ffe0ff */
[----:B------:R-:W-:-:S13]  /*1a00*/  ISETP.GE.U32.AND P0, PT, R9, 0x3, PT ;  /* 0x000000030900780c */ /* 0x000fda0003f06070 */
[----:B------:R-:W-:Y:S01]  /*1a10*/  @P0 CALL.REL.NOINC `(.L_x_25) ;  /* 0x0000001000000944 */ /* 0x000fe20003c00000 */
[----:B------:R-:W-:Y:S05]  /*1a20*/  BRA `(.L_x_26) ;  /* 0xffffeb6000007947 */ /* 0x000fea000383ffff */
.L_x_25:
[----:B------:R-:W-:-:S04]  /*1a30*/  DEPBAR.LE SB0, 0x2 ;  /* 0x000080800000791a */ /* 0x000fc80000000000 */
.L_x_1:
[----:B------:R-:W-:Y:S05]  /*1a40*/  BSYNC B0 ;  /* 0x0000000000007941 */ /* 0x000fea0003800000 */
.L_x_0:
[----:B------:R-:W-:Y:S01]  /*1a50*/  IMAD.MOV.U32 R4, RZ, RZ, c[0x0][0x180] ;  /* 0x00006000ff047624 */ /* 0x000fe200078e00ff */
[----:B------:R-:W-:Y:S01]  /*1a60*/  BAR.SYNC.DEFER_BLOCKING 0x0 ;  /* 0x0000000000007b1d */ /* 0x000fe20000010000 */
[----:B------:R-:W-:Y:S01]  /*1a70*/  IMAD.MOV.U32 R2, RZ, RZ, RZ ;  /* 0x000000ffff027224 */ /* 0x000fe200078e00ff */
[----:B------:R-:W-:Y:S01]  /*1a80*/  CS2R R40, SRZ ;  /* 0x0000000000287805 */ /* 0x000fe2000001ff00 */
[----:B------:R-:W-:Y:S01]  /*1a90*/  IMAD.MOV.U32 R42, RZ, RZ, RZ ;  /* 0x000000ffff2a7224 */ /* 0x000fe200078e00ff */
[----:B------:R-:W-:Y:S01]  /*1aa0*/  ISETP.GE.AND P0, PT, R4, 0x1, PT ;  /* 0x000000010400780c */ /* 0x000fe20003f06270 */
[----:B------:R-:W-:Y:S01]  /*1ab0*/  CS2R R44, SRZ ;  /* 0x00000000002c7805 */ /* 0x000fe2000001ff00 */
[----:B------:R-:W-:Y:S01]  /*1ac0*/  IMAD.MOV.U32 R46, RZ, RZ, RZ ;  /* 0x000000ffff2e7224 */ /* 0x000fe200078e00ff */
        /* <DEDUP_REMOVED lines=11> */
[----:B------:R-:W-:Y:S05]  /*1b80*/  @!P0 BRA `(.L_x_27) ;  /* 0x00001e4000008947 */ /* 0x000fea0003800000 */
[C---:B------:R-:W-:Y:S01]  /*1b90*/  IMAD.SHL.U32 R77, R0.reuse, 0x8, RZ ;  /* 0x00000008004d7824 */ /* 0x040fe200078e00ff */
[C---:B------:R-:W-:Y:S01]  /*1ba0*/  IADD3 R79, R0.reuse, 0x40, RZ ;  /* 0x00000040004f7810 */ /* 0x040fe20007ffe0ff */
[----:B------:R-:W-:Y:S01]  /*1bb0*/  IMAD.MOV.U32 R97, RZ, RZ, RZ ;  /* 0x000000ffff617224 */ /* 0x000fe200078e00ff */
[C---:B------:R-:W-:Y:S01]  /*1bc0*/  IADD3 R6, R0.reuse, 0x20, RZ ;  /* 0x0000002000067810 */ /* 0x040fe20007ffe0ff */
[----:B------:R-:W-:Y:S01]  /*1bd0*/  CS2R R40, SRZ ;  /* 0x0000000000287805 */ /* 0x000fe2000001ff00 */
[----:B------:R-:W-:Y:S01]  /*1be0*/  SHF.R.S32.HI R2, RZ, 0x1f, R77 ;  /* 0x0000001fff027819 */ /* 0x000fe2000001144d */
[----:B------:R-:W-:Y:S01]  /*1bf0*/  IMAD.SHL.U32 R73, R79, 0x8, RZ ;  /* 0x000000084f497824 */ /* 0x000fe200078e00ff */
[----:B------:R-:W-:Y:S01]  /*1c00*/  LEA.HI R84, R0, R0, RZ, 0x1 ;  /* 0x0000000000547211 */ /* 0x000fe200078f08ff */
[----:B------:R-:W-:Y:S01]  /*1c10*/  IMAD.SHL.U32 R75, R6, 0x8, RZ ;  /* 0x00000008064b7824 */ /* 0x000fe200078e00ff */
[CC--:B------:R-:W-:Y:S01]  /*1c20*/  LEA.HI R4, R2.reuse, R77.reuse, RZ, 0x4 ;  /* 0x0000004d02047211 */ /* 0x0c0fe200078f20ff */
[----:B------:R-:W-:Y:S01]  /*1c30*/  IMAD.MOV.U32 R42, RZ, RZ, RZ ;  /* 0x000000ffff2a7224 */ /* 0x000fe200078e00ff */
[----:B------:R-:W-:Y:S01]  /*1c40*/  LEA.HI R2, R2, R77, RZ, 0x7 ;  /* 0x0000004d02027211 */ /* 0x000fe200078f38ff */
[----:B------:R-:W-:Y:S01]  /*1c50*/  CS2R R44, SRZ ;  /* 0x00000000002c7805 */ /* 0x000fe2000001ff00 */
[----:B------:R-:W-:Y:S01]  /*1c60*/  LOP3.LUT R4, R4, 0xfffffff0, RZ, 0xc0, !PT ;  /* 0xfffffff004047812 */ /* 0x000fe200078ec0ff */
[----:B------:R-:W-:Y:S01]  /*1c70*/  IMAD.MOV.U32 R46, RZ, RZ, RZ ;  /* 0x000000ffff2e7224 */ /* 0x000fe200078e00ff */
[----:B------:R-:W-:Y:S01]  /*1c80*/  SHF.R.S32.HI R10, RZ, 0x1f, R73 ;  /* 0x0000001fff0a7819 */ /* 0x000fe20000011449 */
[----:B------:R-:W-:Y:S01]  /*1c90*/  CS2R R48, SRZ ;  /* 0x0000000000307805 */ /* 0x000fe2000001ff00 */
[----:B------:R-:W-:Y:S01]  /*1ca0*/  LOP3.LUT R2, R2, 0xffffff80, RZ, 0xc0, !PT ;  /* 0xffffff8002027812 */ /* 0x000fe200078ec0ff */
[C---:B------:R-:W-:Y:S01]  /*1cb0*/  IMAD.IADD R78, R77.reuse, 0x1, -R4 ;  /* 0x000000014d4e7824 */ /* 0x040fe200078e0a04 */
[----:B------:R-:W-:Y:S01]  /*1cc0*/  SHF.R.S32.HI R8, RZ, 0x1f, R75 ;  /* 0x0000001fff087819 */ /* 0x000fe2000001144b */
[----:B------:R-:W-:Y:S01]  /*1cd0*/  IMAD.MOV.U32 R50, RZ, RZ, RZ ;  /* 0x000000ffff327224 */ /* 0x000fe200078e00ff */
[----:B------:R-:W-:Y:S01]  /*1ce0*/  LEA.HI R4, R10, R73, RZ, 0x4 ;  /* 0x000000490a047211 */ /* 0x000fe200078f20ff */
[----:B------:R-:W-:Y:S01]  /*1cf0*/  IMAD.IADD R77, R77, 0x1, -R2 ;  /* 0x000000014d4d7824 */ /* 0x000fe200078e0a02 */
[-C--:B------:R-:W-:Y:S01]  /*1d00*/  LEA.HI R2, R8, R75.reuse, RZ, 0x4 ;  /* 0x0000004b08027211 */ /* 0x080fe200078f20ff */
[----:B------:R-:W-:Y:S01]  /*1d10*/  CS2R R52, SRZ ;  /* 0x0000000000347805 */ /* 0x000fe2000001ff00 */
[----:B------:R-:W-:Y:S01]  /*1d20*/  LOP3.LUT R4, R4, 0xfffffff0, RZ, 0xc0, !PT ;  /* 0xfffffff004047812 */ /* 0x000fe200078ec0ff */
[----:B------:R-:W-:Y:S01]  /*1d30*/  IMAD.MOV.U32 R54, RZ, RZ, RZ ;  /* 0x000000ffff367224 */ /* 0x000fe200078e00ff */
[----:B------:R-:W-:Y:S01]  /*1d40*/  LEA.HI R8, R8, R75, RZ, 0x7 ;  /* 0x0000004b08087211 */ /* 0x000fe200078f38ff */
[----:B------:R-:W-:Y:S01]  /*1d50*/  CS2R R56, SRZ ;  /* 0x0000000000387805 */ /* 0x000fe2000001ff00 */
[----:B------:R-:W-:Y:S01]  /*1d60*/  LEA.HI R10, R10, R73, RZ, 0x7 ;  /* 0x000000490a0a7211 */ /* 0x000fe200078f38ff */
[----:B------:R-:W-:Y:S01]  /*1d70*/  IMAD.IADD R74, R73, 0x1, -R4 ;  /* 0x00000001494a7824 */ /* 0x000fe200078e0a04 */
[----:B------:R-:W-:Y:S01]  /*1d80*/  LEA.HI R85, R6, R6, RZ, 0x1 ;  /* 0x0000000606557211 */ /* 0x000fe200078f08ff */
[----:B------:R-:W-:Y:S01]  /*1d90*/  IMAD.MOV.U32 R58, RZ, RZ, RZ ;  /* 0x000000ffff3a7224 */ /* 0x000fe200078e00ff */
[-C--:B------:R-:W-:Y:S01]  /*1da0*/  LEA.HI R86, R79, R79.reuse, RZ, 0x1 ;  /* 0x0000004f4f567211 */ /* 0x080fe200078f08ff */
[----:B------:R-:W-:Y:S01]  /*1db0*/  CS2R R60, SRZ ;  /* 0x00000000003c7805 */ /* 0x000fe2000001ff00 */
[C---:B------:R-:W-:Y:S01]  /*1dc0*/  IMNMX R81, R0.reuse, 0x60, !PT ;  /* 0x0000006000517817 */ /* 0x040fe20007800200 */
[----:B------:R-:W-:Y:S01]  /*1dd0*/  IMAD.MOV.U32 R62, RZ, RZ, RZ ;  /* 0x000000ffff3e7224 */ /* 0x000fe200078e00ff */
[----:B------:R-:W-:Y:S01]  /*1de0*/  IMNMX R83, R0, 0xe0, !PT ;  /* 0x000000e000537817 */ /* 0x000fe20007800200 */
[----:B------:R-:W-:Y:S01]  /*1df0*/  CS2R R64, SRZ ;  /* 0x0000000000407805 */ /* 0x000fe2000001ff00 */
[----:B------:R-:W-:Y:S01]  /*1e00*/  LOP3.LUT R2, R2, 0xfffffff0, RZ, 0xc0, !PT ;  /* 0xfffffff002027812 */ /* 0x000fe200078ec0ff */
[----:B------:R-:W-:Y:S01]  /*1e10*/  IMAD.MOV.U32 R66, RZ, RZ, RZ ;  /* 0x000000ffff427224 */ /* 0x000fe200078e00ff */
[----:B------:R-:W-:Y:S01]  /*1e20*/  LOP3.LUT R8, R8, 0xffffff80, RZ, 0xc0, !PT ;  /* 0xffffff8008087812 */ /* 0x000fe200078ec0ff */
[----:B------:R-:W-:Y:S01]  /*1e30*/  CS2R R68, SRZ ;  /* 0x0000000000447805 */ /* 0x000fe2000001ff00 */
[----:B------:R-:W-:Y:S01]  /*1e40*/  LOP3.LUT R10, R10, 0xffffff80, RZ, 0xc0, !PT ;  /* 0xffffff800a0a7812 */ /* 0x000fe200078ec0ff */
[----:B------:R-:W-:Y:S01]  /*1e50*/  IMAD.IADD R76, R75, 0x1, -R2 ;  /* 0x000000014b4c7824 */ /* 0x000fe200078e0a02 */
[----:B------:R-:W-:Y:S01]  /*1e60*/  LEA.HI R82, R5, R0, RZ, 0x4 ;  /* 0x0000000005527211 */ /* 0x000fe200078f20ff */
[----:B------:R-:W-:Y:S01]  /*1e70*/  IMAD.IADD R75, R75, 0x1, -R8 ;  /* 0x000000014b4b7824 */ /* 0x000fe200078e0a08 */
[----:B------:R-:W-:Y:S01]  /*1e80*/  SHF.R.S32.HI R84, RZ, 0x1, R84 ;  /* 0x00000001ff547819 */ /* 0x000fe20000011454 */
[----:B------:R-:W-:Y:S01]  /*1e90*/  IMAD.IADD R73, R73, 0x1, -R10 ;  /* 0x0000000149497824 */ /* 0x000fe200078e0a0a */
[----:B------:R-:W-:Y:S01]  /*1ea0*/  SHF.R.S32.HI R85, RZ, 0x1, R85 ;  /* 0x00000001ff557819 */ /* 0x000fe20000011455 */
[----:B------:R-:W-:Y:S01]  /*1eb0*/  IMAD.MOV.U32 R2, RZ, RZ, RZ ;  /* 0x000000ffff027224 */ /* 0x000fe200078e00ff */
[----:B------:R-:W-:Y:S01]  /*1ec0*/  SHF.R.S32.HI R86, RZ, 0x1, R86 ;  /* 0x00000001ff567819 */ /* 0x000fe20000011456 */
[C---:B------:R-:W-:Y:S01]  /*1ed0*/  IMAD.IADD R98, R71.reuse, 0x1, R84 ;  /* 0x0000000147627824 */ /* 0x040fe200078e0254 */
[----:B------:R-:W-:Y:S01]  /*1ee0*/  SHF.R.S32.HI R5, RZ, 0x1f, R6 ;  /* 0x0000001fff057819 */ /* 0x000fe20000011406 */
[C---:B------:R-:W-:Y:S01]  /*1ef0*/  IMAD.IADD R99, R71.reuse, 0x1, R85 ;  /* 0x0000000147637824 */ /* 0x040fe200078e0255 */
[C---:B------:R-:W-:Y:S01]  /*1f00*/  IADD3 R81, -R0.reuse, 0x1f, R81 ;  /* 0x0000001f00517810 */ /* 0x040fe20007ffe151 */
[----:B------:R-:W-:Y:S01]  /*1f10*/  IMAD.IADD R100, R71, 0x1, R86 ;  /* 0x0000000147647824 */ /* 0x000fe200078e0256 */
[----:B------:R-:W-:Y:S01]  /*1f20*/  IADD3 R83, -R0, 0x1f, R83 ;  /* 0x0000001f00537810 */ /* 0x000fe20007ffe153 */
[----:B------:R-:W-:Y:S01]  /*1f30*/  IMAD R91, R98, c[0x0][0x180], RZ ;  /* 0x00006000625b7a24 */ /* 0x000fe200078e02ff */
[----:B------:R-:W-:Y:S01]  /*1f40*/  SHF.R.S32.HI R4, RZ, 0x1f, R79 ;  /* 0x0000001fff047819 */ /* 0x000fe2000001144f */
[----:B------:R-:W-:Y:S01]  /*1f50*/  IMAD R92, R99, c[0x0][0x180], RZ ;  /* 0x00006000635c7a24 */ /* 0x000fe200078e02ff */
[----:B------:R-:W-:Y:S01]  /*1f60*/  LEA.HI R5, R5, R6, RZ, 0x4 ;  /* 0x0000000605057211 */ /* 0x000fe200078f20ff */
[----:B------:R-:W-:Y:S01]  /*1f70*/  IMAD R93, R100, c[0x0][0x180], RZ ;  /* 0x00006000645d7a24 */ /* 0x000fe200078e02ff */
[----:B------:R-:W-:Y:S01]  /*1f80*/  LEA.HI R4, R4, R79, RZ, 0x4 ;  /* 0x0000004f04047211 */ /* 0x000fe200078f20ff */
[C---:B------:R-:W-:Y:S01]  /*1f90*/  IMAD.IADD R94, R70.reuse, 0x1, R77 ;  /* 0x00000001465e7824 */ /* 0x040fe200078e024d */
[----:B------:R-:W-:Y:S01]  /*1fa0*/  LEA.HI R87, R81, 0x1, RZ, 0x1b ;  /* 0x0000000151577811 */ /* 0x000fe200078fd8ff */
[C---:B------:R-:W-:Y:S01]  /*1fb0*/  IMAD.IADD R95, R70.reuse, 0x1, R75 ;  /* 0x00000001465f7824 */ /* 0x040fe200078e024b */
[----:B------:R-:W-:Y:S01]  /*1fc0*/  LEA.HI R89, R83, 0x1, RZ, 0x1b ;  /* 0x0000000153597811 */ /* 0x000fe200078fd8ff */
[----:B------:R-:W-:Y:S01]  /*1fd0*/  IMAD.IADD R96, R70, 0x1, R73 ;  /* 0x0000000146607824 */ /* 0x000fe200078e0249 */
[----:B------:R-:W-:-:S02]  /*1fe0*/  IADD3 R80, R0, 0x60, RZ ;  /* 0x0000006000507810 */ /* 0x000fc40007ffe0ff */
[----:B------:R-:W-:Y:S02]  /*1ff0*/  SHF.R.S32.HI R82, RZ, 0x4, R82 ;  /* 0x00000004ff527819 */ /* 0x000fe40000011452 */
[----:B------:R-:W-:Y:S02]  /*2000*/  SHF.R.S32.HI R88, RZ, 0x4, R5 ;  /* 0x00000004ff587819 */ /* 0x000fe40000011405 */
[----:B------:R-:W-:Y:S02]  /*2010*/  SHF.R.S32.HI R90, RZ, 0x4, R4 ;  /* 0x00000004ff5a7819 */ /* 0x000fe40000011404 */
[----:B------:R-:W-:Y:S02]  /*2020*/  LOP3.LUT R87, R87, 0x3, RZ, 0xc0, !PT ;  /* 0x0000000357577812 */ /* 0x000fe400078ec0ff */
[----:B------:R-:W-:Y:S02]  /*2030*/  LOP3.LUT R89, R89, 0x3, RZ, 0xc0, !PT ;  /* 0x0000000359597812 */ /* 0x000fe400078ec0ff */
.L_x_53:
[----:B------:R-:W-:-:S13]  /*2040*/  ISETP.GE.AND P0, PT, R0, 0x20, PT ;  /* 0x000000200000780c */ /* 0x000fda0003f06270 */
[----:B-12---:R-:W-:Y:S05]  /*2050*/  @!P0 BRA `(.L_x_28) ;  /* 0x000003b000008947 */ /* 0x006fea0003800000 */
[----:B------:R-:W2:Y:S01]  /*2060*/  S2R R7, SR_LANEID ;  /* 0x0000000000077919 */ /* 0x000ea20000000000 */
[----:B------:R-:W-:Y:S01]  /*2070*/  LOP3.LUT R4, R97, 0x3, RZ, 0xc0, !PT ;  /* 0x0000000361047812 */ /* 0x000fe200078ec0ff */
[----:B------:R-:W-:Y:S01]  /*2080*/  IMAD.MOV.U32 R9, RZ, RZ, 0xc00 ;  /* 0x00000c00ff097424 */ /* 0x000fe200078e00ff */
[----:B------:R-:W-:Y:S01]  /*2090*/  WARPSYNC 0xffffffff ;  /* 0xffffffff00007948 */ /* 0x000fe20003800000 */
[--C-:B--2---:R-:W-:Y:S02]  /*20a0*/  SHF.R.U32.HI R5, RZ, 0x3, R7.reuse ;  /* 0x00000003ff057819 */ /* 0x104fe40000011607 */
[----:B------:R-:W-:Y:S02]  /*20b0*/  LOP3.LUT R6, R7, 0x7, RZ, 0xc0, !PT ;  /* 0x0000000707067812 */ /* 0x000fe400078ec0ff */
[----:B------:R-:W-:Y:S01]  /*20c0*/  SHF.R.U32.HI R7, RZ, 0x4, R7 ;  /* 0x00000004ff077819 */ /* 0x000fe20000011607 */
[----:B------:R-:W-:Y:S02]  /*20d0*/  IMAD.SHL.U32 R11, R5, 0x8, RZ ;  /* 0x00000008050b7824 */ /* 0x000fe400078e00ff */
[----:B------:R-:W-:-:S02]  /*20e0*/  IMAD R5, R4, R9, 0x80 ;  /* 0x0000008004057424 */ /* 0x000fc400078e0209 */
[----:B------:R-:W-:Y:S01]  /*20f0*/  IMAD.SHL.U32 R7, R7, 0x8, RZ ;  /* 0x0000000807077824 */ /* 0x000fe200078e00ff */
[----:B------:R-:W-:Y:S01]  /*2100*/  LOP3.LUT R6, R11, 0x8, R6, 0xe2, !PT ;  /* 0x000000080b067812 */ /* 0x000fe200078ee206 */
[----:B------:R-:W-:Y:S02]  /*2110*/  IMAD R5, R72, 0x3f0, R5 ;  /* 0x000003f048057824 */ /* 0x000fe400078e0205 */
[----:B------:R-:W-:Y:S02]  /*2120*/  IMAD R4, R4, 0x1100, RZ ;  /* 0x0000110004047824 */ /* 0x000fe400078e02ff */
[C-C-:B------:R-:W-:Y:S02]  /*2130*/  IMAD R8, R6.reuse, 0x18, R7.reuse ;  /* 0x0000001806087824 */ /* 0x140fe400078e0207 */
[----:B------:R-:W-:Y:S01]  /*2140*/  IMAD R28, R6, 0x88, R7 ;  /* 0x00000088061c7824 */ /* 0x000fe200078e0207 */
[----:B------:R-:W-:Y:S01]  /*2150*/  IADD3 R7, R4, 0x30a0, RZ ;  /* 0x000030a004077810 */ /* 0x000fe20007ffe0ff */
[----:B------:R-:W-:Y:S01]  /*2160*/  IMAD.U32 R6, R8, 0x2, R5 ;  /* 0x0000000208067824 */ /* 0x000fe200078e0005 */
[----:B------:R-:W-:-:S02]  /*2170*/  IADD3 R5, R4, 0x3080, RZ ;  /* 0x0000308004057810 */ /* 0x000fc40007ffe0ff */
[----:B------:R-:W-:Y:S01]  /*2180*/  IADD3 R9, R4, 0x30c0, RZ ;  /* 0x000030c004097810 */ /* 0x000fe20007ffe0ff */
[----:B------:R-:W-:Y:S01]  /*2190*/  IMAD.U32 R12, R28, 0x2, R7 ;  /* 0x000000021c0c7824 */ /* 0x000fe200078e0007 */
        /* <DEDUP_REMOVED lines=9> */
[C---:B-1----:R-:W-:Y:S01]  /*2230*/  IMAD.U32 R30, R28.reuse, 0x2, R21 ;  /* 0x000000021c1e7824 */ /* 0x042fe200078e0015 */
[----:B------:R-:W-:Y:S01]  /*2240*/  LDSM.16.M88.4 R4, [R6] ;  /* 0x000000000604783b */ /* 0x000fe20000000200 */
[----:B------:R-:W-:-:S02]  /*2250*/  IMAD.U32 R32, R28, 0x2, R25 ;  /* 0x000000021c207824 */ /* 0x000fc400078e0019 */
[----:B------:R-:W-:Y:S01]  /*2260*/  IMAD.U32 R36, R28, 0x2, R29 ;  /* 0x000000021c247824 */ /* 0x000fe200078e001d */
[----:B------:R-:W1:Y:S04]  /*2270*/  LDSM.16.MT88.4 R8, [R8] ;  /* 0x000000000808783b */ /* 0x000e680000004200 */
[----:B------:R-:W2:Y:S04]  /*2280*/  LDSM.16.MT88.4 R12, [R12] ;  /* 0x000000000c0c783b */ /* 0x000ea80000004200 */
[----:B------:R-:W3:Y:S04]  /*2290*/  LDSM.16.MT88.4 R16, [R16] ;  /* 0x000000001010783b */ /* 0x000ee80000004200 */
[----:B------:R-:W4:Y:S04]  /*22a0*/  LDSM.16.MT88.4 R20, [R20] ;  /* 0x000000001414783b */ /* 0x000f280000004200 */
[----:B------:R-:W5:Y:S04]  /*22b0*/  LDSM.16.MT88.4 R24, [R24] ;  /* 0x000000001818783b */ /* 0x000f680000004200 */
[----:B------:R-:W3:Y:S04]  /*22c0*/  LDSM.16.MT88.4 R28, [R30] ;  /* 0x000000001e1c783b */ /* 0x000ee80000004200 */
[----:B------:R-:W3:Y:S04]  /*22d0*/  LDSM.16.MT88.4 R32, [R32] ;  /* 0x000000002020783b */ /* 0x000ee80000004200 */
[----:B------:R-:W3:Y:S01]  /*22e0*/  LDSM.16.MT88.4 R36, [R36] ;  /* 0x000000002424783b */ /* 0x000ee20000004200 */
[C---:B-1----:R-:W-:Y:S08]  /*22f0*/  HMMA.16816.F16 R68, R4.reuse, R8, R68 ;  /* 0x000000080444723c */ /* 0x042ff00000000844 */
[C---:B------:R-:W-:Y:S08]  /*2300*/  HMMA.16816.F16 R66, R4.reuse, R10, R66 ;  /* 0x0000000a0442723c */ /* 0x040ff00000000842 */
[C---:B--2---:R-:W-:Y:S08]  /*2310*/  HMMA.16816.F16 R64, R4.reuse, R12, R64 ;  /* 0x0000000c0440723c */ /* 0x044ff00000000840 */
[C---:B------:R-:W-:Y:S08]  /*2320*/  HMMA.16816.F16 R62, R4.reuse, R14, R62 ;  /* 0x0000000e043e723c */ /* 0x040ff0000000083e */
[C---:B---3--:R-:W-:Y:S08]  /*2330*/  HMMA.16816.F16 R60, R4.reuse, R16, R60 ;  /* 0x00000010043c723c */ /* 0x048ff0000000083c */
[C---:B------:R-:W-:Y:S08]  /*2340*/  HMMA.16816.F16 R58, R4.reuse, R18, R58 ;  /* 0x00000012043a723c */ /* 0x040ff0000000083a */
[C---:B----4-:R-:W-:Y:S08]  /*2350*/  HMMA.16816.F16 R56, R4.reuse, R20, R56 ;  /* 0x000000140438723c */ /* 0x050ff00000000838 */
[C---:B------:R-:W-:Y:S08]  /*2360*/  HMMA.16816.F16 R54, R4.reuse, R22, R54 ;  /* 0x000000160436723c */ /* 0x040ff00000000836 */
[C---:B-----5:R-:W-:Y:S08]  /*2370*/  HMMA.16816.F16 R52, R4.reuse, R24, R52 ;  /* 0x000000180434723c */ /* 0x060ff00000000834 */
[C---:B------:R-:W-:Y:S08]  /*2380*/  HMMA.16816.F16 R50, R4.reuse, R26, R50 ;  /* 0x0000001a0432723c */ /* 0x040ff00000000832 */
[C---:B------:R-:W-:Y:S08]  /*2390*/  HMMA.16816.F16 R48, R4.reuse, R28, R48 ;  /* 0x0000001c0430723c */ /* 0x040ff00000000830 */
[C---:B------:R-:W-:Y:S08]  /*23a0*/  HMMA.16816.F16 R46, R4.reuse, R30, R46 ;  /* 0x0000001e042e723c */ /* 0x040ff0000000082e */
[C---:B------:R-:W-:Y:S08]  /*23b0*/  HMMA.16816.F16 R44, R4.reuse, R32, R44 ;  /* 0x00000020042c723c */ /* 0x040ff0000000082c */
[C---:B------:R-:W-:Y:S08]  /*23c0*/  HMMA.16816.F16 R42, R4.reuse, R34, R42 ;  /* 0x00000022042a723c */ /* 0x040ff0000000082a */
[C---:B------:R-:W-:Y:S08]  /*23d0*/  HMMA.16816.F16 R40, R4.reuse, R36, R40 ;  /* 0x000000240428723c */ /* 0x040ff00000000828 */
[----:B------:R-:W-:Y:S01]  /*23e0*/  HMMA.16816.F16 R2, R4, R38, R2 ;  /* 0x000000260402723c */ /* 0x000fe20000000802 */
[----:B------:R-:W-:Y:S10]  /*23f0*/  @!UPT UIADD3 URZ, URZ, URZ, URZ ;  /* 0x0000003f3f3ff290 */ /* 0x000ff4000fffe03f */
[----:B------:R-:W-:Y:S11]  /*2400*/  BRA `(.L_x_29) ;  /* 0x0000156000007947 */ /* 0x000ff60003800000 */
.L_x_28:
[----:B------:R-:W-:-:S04]  /*2410*/  IADD3 R11, R97, 0x3, RZ ;  /* 0x00000003610b7810 */ /* 0x000fc80007ffe0ff */
[----:B------:R-:W-:-:S13]  /*2420*/  ISETP.GE.AND P0, PT, R11, UR5, PT ;  /* 0x000000050b007c0c */ /* 0x000fda000bf06270 */
[----:B------:R-:W-:Y:S05]  /*2430*/  @!P0 BRA `(.L_x_30) ;  /* 0x0000002000008947 */ /* 0x000fea0003800000 */
[----:B------:R-:W-:-:S04]  /*2440*/  DEPBAR.LE SB0, 0x0 ;  /* 0x000080000000791a */ /* 0x000fc80000000000 */
[----:B------:R-:W-:Y:S05]  /*2450*/  BRA `(.L_x_29) ;  /* 0x0000151000007947 */ /* 0x000fea0003800000 */
.L_x_30:
[----:B------:R-:W-:Y:S01]  /*2460*/  ISETP.GT.AND P0, PT, R0, 0x7f, PT ;  /* 0x0000007f0000780c */ /* 0x000fe20003f04270 */
[----:B------:R-:W-:-:S12]  /*2470*/  BSSY B1, `(.L_x_31) ;  /* 0x00000a2000017945 */ /* 0x000fd80003800000 */
[----:B------:R-:W-:Y:S05]  /*2480*/  @P0 BRA `(.L_x_32) ;  /* 0x00000a0000000947 */ /* 0x000fea0003800000 */
[----:B------:R-:W-:Y:S01]  /*2490*/  ISETP.NE.AND P0, PT, R87, RZ, PT ;  /* 0x000000ff5700720c */ /* 0x000fe20003f05270 */
[----:B------:R-:W-:Y:S01]  /*24a0*/  IMAD.MOV.U32 R5, RZ, RZ, 0xc00 ;  /* 0x00000c00ff057424 */ /* 0x000fe200078e00ff */
[----:B------:R-:W-:Y:S01]  /*24b0*/  LOP3.LUT R10, R11, 0x3, RZ, 0xc0, !PT ;  /* 0x000000030b0a7812 */ /* 0x000fe200078ec0ff */
[----:B------:R-:W-:Y:S01]  /*24c0*/  BSSY B0, `(.L_x_33) ;  /* 0x000003d000007945 */ /* 0x000fe20003800000 */
[----:B------:R-:W-:-:S03]  /*24d0*/  IMAD.MOV.U32 R13, RZ, RZ, R0 ;  /* 0x000000ffff0d7224 */ /* 0x000fc600078e0000 */
[----:B------:R-:W-:-:S06]  /*24e0*/  IMAD R10, R10, R5, 0x80 ;  /* 0x000000800a0a7424 */ /* 0x000fcc00078e0205 */
        /* <DEDUP_REMOVED lines=9> */
[----:B------:R-:W-:-:S03]  /*2580*/  IADD3 R5, P0, R91, R6, RZ ;  /* 0x000000065b057210 */ /* 0x000fc60007f1e0ff */
[----:B------:R-:W-:Y:S01]  /*2590*/  IMAD R7, R7, 0x2, R10 ;  /* 0x0000000207077824 */ /* 0x000fe200078e020a */
[----:B------:R-:W-:Y:S02]  /*25a0*/  LEA.HI.X.SX32 R6, R91, R4, 0x1, P0 ;  /* 0x000000045b067211 */ /* 0x000fe400000f0eff */
[----:B------:R-:W-:-:S04]  /*25b0*/  LEA R4, P0, R5, c[0x0][0x160], 0x1 ;  /* 0x0000580005047a11 */ /* 0x000fc800078008ff */
[----:B------:R-:W-:-:S05]  /*25c0*/  LEA.HI.X R5, R5, c[0x0][0x164], R6, 0x1, P0 ;  /* 0x0000590005057a11 */ /* 0x000fca00000f0c06 */
[----:B------:R-:W-:Y:S01]  /*25d0*/  @!PT LDS RZ, [RZ] ;  /* 0x00000000fffff984 */ /* 0x000fe20000000800 */
[----:B------:R-:W-:Y:S01]  /*25e0*/  @!PT LDS RZ, [RZ] ;  /* 0x00000000fffff984 */ /* 0x000fe20000000800 */
[----:B------:R-:W-:Y:S01]  /*25f0*/  @!PT LDS RZ, [RZ] ;  /* 0x00000000fffff984 */ /* 0x000fe20000000800 */
[----:B------:R2:W-:Y:S04]  /*2600*/  LDGSTS.E.128 [R7], [R4.64] ;  /* 0x0000000004077fae */ /* 0x0005e8000b921c46 */
.L_x_36:
[----:B------:R-:W-:Y:S05]  /*2610*/  BSYNC B2 ;  /* 0x0000000000027941 */ /* 0x000fea0003800000 */
.L_x_35:
[----:B------:R-:W-:Y:S01]  /*2620*/  IADD3 R13, R0, 0x20, RZ ;  /* 0x00000020000d7810 */ /* 0x000fe20007ffe0ff */
[----:B------:R-:W-:Y:S05]  /*2630*/  @!P1 BRA `(.L_x_34) ;  /* 0x0000025000009947 */ /* 0x000fea0003800000 */
[----:B--2---:R-:W-:Y:S01]  /*2640*/  IMAD R7, R11, 0x10, R76 ;  /* 0x000000100b077824 */ /* 0x004fe200078e024c */
[----:B------:R-:W-:Y:S01]  /*2650*/  BSSY B2, `(.L_x_37) ;  /* 0x0000010000027945 */ /* 0x000fe20003800000 */
[----:B------:R-:W-:-:S03]  /*2660*/  ISETP.NE.AND P1, PT, R87, 0x2, PT ;  /* 0x000000025700780c */ /* 0x000fc60003f25270 */
[----:B------:R-:W-:-:S04]  /*2670*/  ISETP.GE.AND P0, PT, R7, c[0x0][0x180], PT ;  /* 0x0000600007007a0c */ /* 0x000fc80003f06270 */
[----:B------:R-:W-:-:S13]  /*2680*/  ISETP.GE.OR P0, PT, R99, c[0x0][0x178], P0 ;  /* 0x00005e0063007a0c */ /* 0x000fda0000706670 */
[----:B------:R-:W-:Y:S05]  /*2690*/  @P0 BRA `(.L_x_38) ;  /* 0x000000b000000947 */ /* 0x000fea0003800000 */
[----:B------:R-:W-:Y:S02]  /*26a0*/  SHF.R.S32.HI R5, RZ, 0x1f, R7 ;  /* 0x0000001fff057819 */ /* 0x000fe40000011407 */
[----:B------:R-:W-:Y:S01]  /*26b0*/  IADD3 R6, P0, R92, R7, RZ ;  /* 0x000000075c067210 */ /* 0x000fe20007f1e0ff */
[----:B------:R-:W-:-:S03]  /*26c0*/  IMAD R7, R85, 0x18, R76 ;  /* 0x0000001855077824 */ /* 0x000fc600078e024c */
[----:B------:R-:W-:Y:S01]  /*26d0*/  LEA.HI.X.SX32 R5, R92, R5, 0x1, P0 ;  /* 0x000000055c057211 */ /* 0x000fe200000f0eff */
[----:B------:R-:W-:Y:S01]  /*26e0*/  IMAD R7, R7, 0x2, R10 ;  /* 0x0000000207077824 */ /* 0x000fe200078e020a */
[----:B------:R-:W-:-:S04]  /*26f0*/  LEA R4, P0, R6, c[0x0][0x160], 0x1 ;  /* 0x0000580006047a11 */ /* 0x000fc800078008ff */
[----:B------:R-:W-:-:S05]  /*2700*/  LEA.HI.X R5, R6, c[0x0][0x164], R5, 0x1, P0 ;  /* 0x0000590006057a11 */ /* 0x000fca00000f0c05 */
[----:B------:R-:W-:Y:S01]  /*2710*/  @!PT LDS RZ, [RZ] ;  /* 0x00000000fffff984 */ /* 0x000fe20000000800 */
[----:B------:R-:W-:Y:S01]  /*2720*/  @!PT LDS RZ, [RZ] ;  /* 0x00000000fffff984 */ /* 0x000fe20000000800 */
[----:B------:R-:W-:Y:S01]  /*2730*/  @!PT LDS RZ, [RZ] ;  /* 0x00000000fffff984 */ /* 0x000fe20000000800 */
[----:B------:R2:W-:Y:S04]  /*2740*/  LDGSTS.E.128 [R7], [R4.64] ;  /* 0x0000000004077fae */ /* 0x0005e8000b921c46 */
.L_x_38:
[----:B------:R-:W-:Y:S05]  /*2750*/  BSYNC B2 ;  /* 0x0000000000027941 */ /* 0x000fea0003800000 */
.L_x_37:
[----:B------:R-:W-:Y:S01]  /*2760*/  IMAD.MOV.U32 R13, RZ, RZ, R79 ;  /* 0x000000ffff0d7224 */ /* 0x000fe200078e004f */
[----:B------:R-:W-:Y:S05]  /*2770*/  @!P1 BRA `(.L_x_34) ;  /* 0x0000011000009947 */ /* 0x000fea0003800000 */
[----:B------:R-:W-:Y:S02]  /*2780*/  IMAD R6, R11, 0x10, R74 ;  /* 0x000000100b067824 */ /* 0x000fe400078e024a */
[----:B------:R-:W-:-:S03]  /*2790*/  IMAD.MOV.U32 R13, RZ, RZ, R80 ;  /* 0x000000ffff0d7224 */ /* 0x000fc600078e0050 */
[----:B------:R-:W-:-:S04]  /*27a0*/  ISETP.GE.AND P0, PT, R6, c[0x0][0x180], PT ;  /* 0x0000600006007a0c */ /* 0x000fc80003f06270 */
[----:B------:R-:W-:-:S13]  /*27b0*/  ISETP.GE.OR P0, PT, R100, c[0x0][0x178], P0 ;  /* 0x00005e0064007a0c */ /* 0x000fda0000706670 */
[----:B------:R-:W-:Y:S05]  /*27c0*/  @P0 BRA `(.L_x_34) ;  /* 0x000000c000000947 */ /* 0x000fea0003800000 */
[----:B--2---:R-:W-:Y:S01]  /*27d0*/  SHF.R.S32.HI R4, RZ, 0x1f, R6 ;  /* 0x0000001fff047819 */ /* 0x004fe20000011406 */
[----:B------:R-:W-:Y:S01]  /*27e0*/  IMAD R7, R86, 0x18, R74 ;  /* 0x0000001856077824 */ /* 0x000fe200078e024a */
[----:B------:R-:W-:Y:S01]  /*27f0*/  IADD3 R5, P0, R93, R6, RZ ;  /* 0x000000065d057210 */ /* 0x000fe20007f1e0ff */
[----:B------:R-:W-:Y:S02]  /*2800*/  IMAD.MOV.U32 R13, RZ, RZ, R80 ;  /* 0x000000ffff0d7224 */ /* 0x000fe400078e0050 */
        /* <DEDUP_REMOVED lines=8> */
.L_x_34:
[----:B------:R-:W-:Y:S05]  /*2890*/  BSYNC B0 ;  /* 0x0000000000007941 */ /* 0x000fea0003800000 */
.L_x_33:
[----:B------:R-:W-:-:S13]  /*28a0*/  ISETP.GE.U32.AND P0, PT, R81, 0x60, PT ;  /* 0x000000605100780c */ /* 0x000fda0003f06070 */
[----:B------:R-:W-:Y:S05]  /*28b0*/  @!P0 BRA `(.L_x_32) ;  /* 0x000005d000008947 */ /* 0x000fea0003800000 */
[----:B------:R-:W-:-:S05]  /*28c0*/  IMAD.SHL.U32 R12, R13, 0x8, RZ ;  /* 0x000000080d0c7824 */ /* 0x000fca00078e00ff */
.L_x_41:
[C---:B--2---:R-:W-:Y:S01]  /*28d0*/  IADD3 R4, R12.reuse, 0x100, RZ ;  /* 0x000001000c047810 */ /* 0x044fe20007ffe0ff */
[----:B------:R-:W-:Y:S01]  /*28e0*/  BSSY B0, `(.L_x_39) ;  /* 0x0000058000007945 */ /* 0x000fe20003800000 */
[----:B------:R-:W-:Y:S02]  /*28f0*/  IADD3 R8, R12, 0x200, RZ ;  /* 0x000002000c087810 */ /* 0x000fe40007ffe0ff */
[----:B------:R-:W-:Y:S02]  /*2900*/  SHF.R.S32.HI R5, RZ, 0x1f, R4 ;  /* 0x0000001fff057819 */ /* 0x000fe40000011404 */
[----:B------:R-:W-:Y:S02]  /*2910*/  SHF.R.S32.HI R7, RZ, 0x1f, R8 ;  /* 0x0000001fff077819 */ /* 0x000fe40000011408 */
[----:B------:R-:W-:Y:S02]  /*2920*/  LEA.HI R6, R5, R4, RZ, 0x4 ;  /* 0x0000000405067211 */ /* 0x000fe400078f20ff */
[----:B------:R-:W-:-:S02]  /*2930*/  SHF.R.S32.HI R5, RZ, 0x1f, R12 ;  /* 0x0000001fff057819 */ /* 0x000fc4000001140c */
[----:B------:R-:W-:Y:S02]  /*2940*/  LEA.HI R9, R7, R8, RZ, 0x4 ;  /* 0x0000000807097211 */ /* 0x000fe400078f20ff */
[----:B------:R-:W-:Y:S02]  /*2950*/  LEA.HI R5, R5, R12, RZ, 0x4 ;  /* 0x0000000c05057211 */ /* 0x000fe400078f20ff */
[----:B------:R-:W-:Y:S02]  /*2960*/  LOP3.LUT R7, R6, 0xfffffff0, RZ, 0xc0, !PT ;  /* 0xfffffff006077812 */ /* 0x000fe400078ec0ff */
[----:B------:R-:W-:Y:S02]  /*2970*/  LOP3.LUT R9, R9, 0xfffffff0, RZ, 0xc0, !PT ;  /* 0xfffffff009097812 */ /* 0x000fe400078ec0ff */
[----:B------:R-:W-:Y:S01]  /*2980*/  LOP3.LUT R5, R5, 0xfffffff0, RZ, 0xc0, !PT ;  /* 0xfffffff005057812 */ /* 0x000fe200078ec0ff */
[----:B------:R-:W-:Y:S01]  /*2990*/  IMAD.IADD R17, R4, 0x1, -R7 ;  /* 0x0000000104117824 */ /* 0x000fe200078e0a07 */
[C---:B------:R-:W-:Y:S01]  /*29a0*/  LEA.HI R4, R13.reuse, R13, RZ, 0x1 ;  /* 0x0000000d0d047211 */ /* 0x040fe200078f08ff */
[----:B------:R-:W-:Y:S01]  /*29b0*/  IMAD.IADD R19, R8, 0x1, -R9 ;  /* 0x0000000108137824 */ /* 0x000fe200078e0a09 */
[----:B------:R-:W-:Y:S01]  /*29c0*/  IADD3 R6, R13, 0x20, RZ ;  /* 0x000000200d067810 */ /* 0x000fe20007ffe0ff */
[----:B------:R-:W-:Y:S01]  /*29d0*/  IMAD.IADD R9, R12, 0x1, -R5 ;  /* 0x000000010c097824 */ /* 0x000fe200078e0a05 */
[----:B------:R-:W-:Y:S01]  /*29e0*/  SHF.R.S32.HI R14, RZ, 0x1, R4 ;  /* 0x00000001ff0e7819 */ /* 0x000fe20000011404 */
[----:B------:R-:W-:Y:S01]  /*29f0*/  IMAD R21, R11, 0x10, R17 ;  /* 0x000000100b157824 */ /* 0x000fe200078e0211 */
[----:B------:R-:W-:Y:S01]  /*2a00*/  IADD3 R7, R13, 0x40, RZ ;  /* 0x000000400d077810 */ /* 0x000fe20007ffe0ff */
[----:B------:R-:W-:Y:S01]  /*2a10*/  IMAD R15, R11, 0x10, R9 ;  /* 0x000000100b0f7824 */ /* 0x000fe200078e0209 */
[----:B------:R-:W-:Y:S01]  /*2a20*/  LEA.HI R6, R6, R6, RZ, 0x1 ;  /* 0x0000000606067211 */ /* 0x000fe200078f08ff */
[----:B------:R-:W-:Y:S01]  /*2a30*/  IMAD.IADD R4, R71, 0x1, R14 ;  /* 0x0000000147047824 */ /* 0x000fe200078e020e */
[----:B------:R-:W-:Y:S01]  /*2a40*/  LEA.HI R7, R7, R7, RZ, 0x1 ;  /* 0x0000000707077211 */ /* 0x000fe200078f08ff */
[----:B------:R-:W-:Y:S01]  /*2a50*/  IMAD R23, R11, 0x10, R19 ;  /* 0x000000100b177824 */ /* 0x000fe200078e0213 */
[----:B------:R-:W-:-:S02]  /*2a60*/  SHF.R.S32.HI R6, RZ, 0x1, R6 ;  /* 0x00000001ff067819 */ /* 0x000fc40000011406 */
[----:B------:R-:W-:Y:S02]  /*2a70*/  ISETP.GE.AND P1, PT, R15, c[0x0][0x180], PT ;  /* 0x000060000f007a0c */ /* 0x000fe40003f26270 */
[----:B------:R-:W-:Y:S01]  /*2a80*/  IADD3 R8, R12, 0x300, RZ ;  /* 0x000003000c087810 */ /* 0x000fe20007ffe0ff */
[----:B------:R-:W-:Y:S01]  /*2a90*/  IMAD.IADD R16, R71, 0x1, R6 ;  /* 0x0000000147107824 */ /* 0x000fe200078e0206 */
[----:B------:R-:W-:Y:S02]  /*2aa0*/  SHF.R.S32.HI R18, RZ, 0x1, R7 ;  /* 0x00000001ff127819 */ /* 0x000fe40000011407 */
[----:B------:R-:W-:Y:S02]  /*2ab0*/  ISETP.GE.OR P1, PT, R4, c[0x0][0x178], P1 ;  /* 0x00005e0004007a0c */ /* 0x000fe40000f26670 */
[----:B------:R-:W-:Y:S01]  /*2ac0*/  ISETP.GE.AND P0, PT, R21, c[0x0][0x180], PT ;  /* 0x0000600015007a0c */ /* 0x000fe20003f06270 */
[----:B------:R-:W-:Y:S01]  /*2ad0*/  IMAD.IADD R20, R71, 0x1, R18 ;  /* 0x0000000147147824 */ /* 0x000fe200078e0212 */
[----:B------:R-:W-:-:S02]  /*2ae0*/  SHF.R.S32.HI R5, RZ, 0x1f, R8 ;  /* 0x0000001fff057819 */ /* 0x000fc40000011408 */
[----:B------:R-:W-:Y:S02]  /*2af0*/  ISETP.GE.AND P2, PT, R23, c[0x0][0x180], PT ;  /* 0x0000600017007a0c */ /* 0x000fe40003f46270 */
[----:B------:R-:W-:Y:S02]  /*2b00*/  ISETP.GE.OR P0, PT, R16, c[0x0][0x178], P0 ;  /* 0x00005e0010007a0c */ /* 0x000fe40000706670 */
[----:B------:R-:W-:Y:S02]  /*2b10*/  LEA.HI R5, R5, R8, RZ, 0x4 ;  /* 0x0000000805057211 */ /* 0x000fe400078f20ff */
[----:B------:R-:W-:Y:S01]  /*2b20*/  ISETP.GE.OR P2, PT, R20, c[0x0][0x178], P2 ;  /* 0x00005e0014007a0c */ /* 0x000fe20001746670 */
[----:B------:R-:W-:Y:S01]  /*2b30*/  @!P1 IMAD R4, R4, c[0x0][0x180], RZ ;  /* 0x0000600004049a24 */ /* 0x000fe200078e02ff */
[----:B------:R-:W-:Y:S02]  /*2b40*/  LOP3.LUT R5, R5, 0xfffffff0, RZ, 0xc0, !PT ;  /* 0xfffffff005057812 */ /* 0x000fe400078ec0ff */
[----:B------:R-:W-:-:S03]  /*2b50*/  @!P1 SHF.R.S32.HI R7, RZ, 0x1f, R15 ;  /* 0x0000001fff079819 */ /* 0x000fc6000001140f */
[----:B------:R-:W-:Y:S02]  /*2b60*/  IMAD.IADD R22, R8, 0x1, -R5 ;  /* 0x0000000108167824 */ /* 0x000fe400078e0a05 */
[----:B------:R-:W-:Y:S01]  /*2b70*/  @!P1 IMAD R5, R14, 0x18, R9 ;  /* 0x000000180e059824 */ /* 0x000fe200078e0209 */
[----:B------:R-:W-:Y:S01]  /*2b80*/  @!P1 IADD3 R9, P3, R15, R4, RZ ;  /* 0x000000040f099210 */ /* 0x000fe20007f7e0ff */
[----:B------:R-:W-:Y:S02]  /*2b90*/  @!P0 IMAD R17, R6, 0x18, R17 ;  /* 0x0000001806118824 */ /* 0x000fe400078e0211 */
[----:B------:R-:W-:Y:S01]  /*2ba0*/  @!P0 IMAD R6, R16, c[0x0][0x180], RZ ;  /* 0x0000600010068a24 */ /* 0x000fe200078e02ff */
[----:B------:R-:W-:Y:S01]  /*2bb0*/  @!P1 LEA.HI.X.SX32 R14, R4, R7, 0x1, P3 ;  /* 0x00000007040e9211 */ /* 0x000fe200018f0eff */
[----:B------:R-:W-:Y:S01]  /*2bc0*/  @!P2 IMAD R4, R20, c[0x0][0x180], RZ ;  /* 0x000060001404aa24 */ /* 0x000fe200078e02ff */
[----:B------:R-:W-:Y:S01]  /*2bd0*/  @!P0 SHF.R.S32.HI R7, RZ, 0x1f, R21 ;  /* 0x0000001fff078819 */ /* 0x000fe20000011415 */
[----:B------:R-:W-:Y:S01]  /*2be0*/  @!P2 IMAD R19, R18, 0x18, R19 ;  /* 0x000000181213a824 */ /* 0x000fe200078e0213 */
[----:B------:R-:W-:Y:S01]  /*2bf0*/  @!P0 IADD3 R18, P4, R21, R6, RZ ;  /* 0x0000000615128210 */ /* 0x000fe20007f9e0ff */
[--C-:B------:R-:W-:Y:S01]  /*2c00*/  @!P0 IMAD R17, R17, 0x2, R10.reuse ;  /* 0x0000000211118824 */ /* 0x100fe200078e020a */
[----:B------:R-:W-:Y:S01]  /*2c10*/  @!P1 LEA R8, P3, R9, c[0x0][0x160], 0x1 ;  /* 0x0000580009089a11 */ /* 0x000fe200078608ff */
[----:B------:R-:W-:Y:S01]  /*2c20*/  @!P2 IMAD R19, R19, 0x2, R10 ;  /* 0x000000021313a824 */ /* 0x000fe200078e020a */
[----:B------:R-:W-:-:S02]  /*2c30*/  @!P2 SHF.R.S32.HI R15, RZ, 0x1f, R23 ;  /* 0x0000001fff0fa819 */ /* 0x000fc40000011417 */
[----:B------:R-:W-:Y:S02]  /*2c40*/  @!P2 IADD3 R16, P5, R23, R4, RZ ;  /* 0x000000041710a210 */ /* 0x000fe40007fbe0ff */
[----:B------:R-:W-:Y:S02]  /*2c50*/  @!P0 LEA.HI.X.SX32 R23, R6, R7, 0x1, P4 ;  /* 0x0000000706178211 */ /* 0x000fe400020f0eff */
[----:B------:R-:W-:Y:S02]  /*2c60*/  IADD3 R7, R13, 0x60, RZ ;  /* 0x000000600d077810 */ /* 0x000fe40007ffe0ff */
[----:B------:R-:W-:Y:S02]  /*2c70*/  @!P1 LEA.HI.X R9, R9, c[0x0][0x164], R14, 0x1, P3 ;  /* 0x0000590009099a11 */ /* 0x000fe400018f0c0e */
[----:B------:R-:W-:Y:S01]  /*2c80*/  @!P2 LEA.HI.X.SX32 R21, R4, R15, 0x1, P5 ;  /* 0x0000000f0415a211 */ /* 0x000fe200028f0eff */
[----:B------:R-:W-:Y:S01]  /*2c90*/  @!P1 IMAD R15, R5, 0x2, R10 ;  /* 0x00000002050f9824 */ /* 0x000fe200078e020a */
[----:B------:R-:W-:-:S02]  /*2ca0*/  @!P0 LEA R6, P3, R18, c[0x0][0x160], 0x1 ;  /* 0x0000580012068a11 */ /* 0x000fc400078608ff */
[----:B------:R-:W-:Y:S02]  /*2cb0*/  @!P2 LEA R4, P4, R16, c[0x0][0x160], 0x1 ;  /* 0x000058001004aa11 */ /* 0x000fe400078808ff */
[----:B------:R-:W-:Y:S01]  /*2cc0*/  LEA.HI R14, R7, R7, RZ, 0x1 ;  /* 0x00000007070e7211 */ /* 0x000fe200078f08ff */
[----:B------:R-:W-:Y:S01]  /*2cd0*/  @!PT LDS RZ, [RZ] ;  /* 0x00000000fffff984 */ /* 0x000fe20000000800 */
[----:B------:R-:W-:Y:S01]  /*2ce0*/  @!PT LDS RZ, [RZ] ;  /* 0x00000000fffff984 */ /* 0x000fe20000000800 */
[----:B------:R-:W-:Y:S01]  /*2cf0*/  @!PT LDS RZ, [RZ] ;  /* 0x00000000fffff984 */ /* 0x000fe20000000800 */
[----:B------:R2:W-:Y:S01]  /*2d00*/  @!P1 LDGSTS.E.128 [R15], [R8.64] ;  /* 0x00000000080f9fae */ /* 0x0005e2000b921c46 */
[----:B------:R-:W-:Y:S02]  /*2d10*/  @!P0 LEA.HI.X R7, R18, c[0x0][0x164], R23, 0x1, P3 ;  /* 0x0000590012078a11 */ /* 0x000fe400018f0c17 */
[----:B------:R-:W-:Y:S01]  /*2d20*/  @!P2 LEA.HI.X R5, R16, c[0x0][0x164], R21, 0x1, P4 ;  /* 0x000059001005aa11 */ /* 0x000fe200020f0c15 */
[----:B------:R-:W-:Y:S01]  /*2d30*/  IMAD R21, R11, 0x10, R22 ;  /* 0x000000100b157824 */ /* 0x000fe200078e0216 */
[----:B------:R-:W-:Y:S01]  /*2d40*/  SHF.R.S32.HI R14, RZ, 0x1, R14 ;  /* 0x00000001ff0e7819 */ /* 0x000fe2000001140e */
[----:B------:R2:W-:Y:S01]  /*2d50*/  @!P0 LDGSTS.E.128 [R17], [R6.64] ;  /* 0x0000000006118fae */ /* 0x0005e2000b921c46 */
[----:B------:R-:W-:-:S02]  /*2d60*/  ISETP.GE.AND P0, PT, R13, RZ, PT ;  /* 0x000000ff0d00720c */ /* 0x000fc40003f06270 */
[----:B------:R-:W-:Y:S01]  /*2d70*/  ISETP.GE.AND P1, PT, R21, c[0x0][0x180], PT ;  /* 0x0000600015007a0c */ /* 0x000fe20003f26270 */
[----:B------:R-:W-:Y:S01]  /*2d80*/  IMAD.IADD R16, R71, 0x1, R14 ;  /* 0x0000000147107824 */ /* 0x000fe200078e020e */
[----:B------:R2:W-:Y:S01]  /*2d90*/  @!P2 LDGSTS.E.128 [R19], [R4.64] ;  /* 0x000000000413afae */ /* 0x0005e2000b921c46 */
[----:B------:R-:W-:-:S03]  /*2da0*/  IADD3 R13, R13, 0x80, RZ ;  /* 0x000000800d0d7810 */ /* 0x000fc60007ffe0ff */
[----:B------:R-:W-:-:S13]  /*2db0*/  ISETP.GE.OR P1, PT, R16, c[0x0][0x178], P1 ;  /* 0x00005e0010007a0c */ /* 0x000fda0000f26670 */
[----:B------:R-:W-:Y:S05]  /*2dc0*/  @P1 BRA `(.L_x_40) ;  /* 0x0000009000001947 */ /* 0x000fea0003800000 */
[----:B--2---:R-:W-:Y:S01]  /*2dd0*/  IMAD R4, R16, c[0x0][0x180], RZ ;  /* 0x0000600010047a24 */ /* 0x004fe200078e02ff */
        /* <DEDUP_REMOVED lines=8> */
.L_x_40:
[----:B--2---:R-:W-:Y:S05]  /*2e60*/  BSYNC B0 ;  /* 0x0000000000007941 */ /* 0x004fea0003800000 */
.L_x_39:
[----:B------:R-:W-:Y:S01]  /*2e70*/  IADD3 R12, R12, 0x400, RZ ;  /* 0x000004000c0c7810 */ /* 0x000fe20007ffe0ff */
[----:B------:R-:W-:Y:S05]  /*2e80*/  @!P0 BRA `(.L_x_41) ;  /* 0xfffffa4000008947 */ /* 0x000fea000383ffff */
.L_x_32:
[----:B------:R-:W-:Y:S05]  /*2e90*/  BSYNC B1 ;  /* 0x0000000000017941 */ /* 0x000fea0003800000 */
.L_x_31:
[----:B------:R-:W-:Y:S01]  /*2ea0*/  ISETP.GT.AND P0, PT, R0, 0xff, PT ;  /* 0x000000ff0000780c */ /* 0x000fe20003f04270 */
[----:B------:R-:W-:-:S12]  /*2eb0*/  BSSY B1, `(.L_x_42) ;  /* 0x00000a9000017945 */ /* 0x000fd80003800000 */
[----:B------:R-:W-:Y:S05]  /*2ec0*/  @P0 BRA `(.L_x_43) ;  /* 0x00000a7000000947 */ /* 0x000fea0003800000 */
[----:B------:R-:W-:Y:S01]  /*2ed0*/  ISETP.NE.AND P0, PT, R89, RZ, PT ;  /* 0x000000ff5900720c */ /* 0x000fe20003f05270 */
[----:B--2---:R-:W-:Y:S01]  /*2ee0*/  IMAD.MOV.U32 R7, RZ, RZ, 0x1100 ;  /* 0x00001100ff077424 */ /* 0x004fe200078e00ff */
[----:B------:R-:W-:Y:S01]  /*2ef0*/  IADD3 R5, R97, 0x3, RZ ;  /* 0x0000000361057810 */ /* 0x000fe20007ffe0ff */
[----:B------:R-:W-:Y:S01]  /*2f00*/  BSSY B0, `(.L_x_44) ;  /* 0x0000041000007945 */ /* 0x000fe20003800000 */
[----:B------:R-:W-:Y:S02]  /*2f10*/  IMAD.MOV.U32 R12, RZ, RZ, R0 ;  /* 0x000000ffff0c7224 */ /* 0x000fe400078e0000 */
[----:B------:R-:W-:-:S05]  /*2f20*/  LOP3.LUT R4, R5, 0x3, RZ, 0xc0, !PT ;  /* 0x0000000305047812 */ /* 0x000fca00078ec0ff */
[----:B------:R-:W-:Y:S02]  /*2f30*/  IMAD R4, R4, R7, 0x3080 ;  /* 0x0000308004047424 */ /* 0x000fe400078e0207 */
[----:B------:R-:W-:Y:S05]  /*2f40*/  @!P0 BRA `(.L_x_45) ;  /* 0x000003c000008947 */ /* 0x000fea0003800000 */
[----:B------:R-:W-:Y:S01]  /*2f50*/  IMAD R7, R5, 0x10, R82 ;  /* 0x0000001005077824 */ /* 0x000fe200078e0252 */
[----:B------:R-:W-:Y:S01]  /*2f60*/  ISETP.GE.AND P0, PT, R94, c[0x0][0x17c], PT ;  /* 0x00005f005e007a0c */ /* 0x000fe20003f06270 */
[----:B------:R-:W-:Y:S01]  /*2f70*/  BSSY B2, `(.L_x_46) ;  /* 0x0000010000027945 */ /* 0x000fe20003800000 */
[----:B------:R-:W-:Y:S02]  /*2f80*/  ISETP.NE.AND P1, PT, R89, 0x1, PT ;  /* 0x000000015900780c */ /* 0x000fe40003f25270 */
[----:B------:R-:W-:-:S13]  /*2f90*/  ISETP.GE.OR P0, PT, R7, c[0x0][0x180], P0 ;  /* 0x0000600007007a0c */ /* 0x000fda0000706670 */
[----:B------:R-:W-:Y:S05]  /*2fa0*/  @P0 BRA `(.L_x_47) ;  /* 0x000000c000000947 */ /* 0x000fea0003800000 */
[----:B------:R-:W-:Y:S02]  /*2fb0*/  IMAD R7, R7, c[0x0][0x17c], RZ ;  /* 0x00005f0007077a24 */ /* 0x000fe400078e02ff */
[----:B------:R-:W-:-:S03]  /*2fc0*/  IMAD R11, R82, 0x88, R77 ;  /* 0x00000088520b7824 */ /* 0x000fc600078e024d */
[----:B------:R-:W-:Y:S02]  /*2fd0*/  SHF.R.S32.HI R9, RZ, 0x1f, R7 ;  /* 0x0000001fff097819 */ /* 0x000fe40000011407 */
[----:B------:R-:W-:-:S04]  /*2fe0*/  IADD3 R7, P0, R94, R7, RZ ;  /* 0x000000075e077210 */ /* 0x000fc80007f1e0ff */
        /* <DEDUP_REMOVED lines=8> */
.L_x_47:
[----:B------:R-:W-:Y:S05]  /*3070*/  BSYNC B2 ;  /* 0x0000000000027941 */ /* 0x000fea0003800000 */
.L_x_46:
[----:B------:R-:W-:Y:S01]  /*3080*/  IADD3 R12, R0, 0x20, RZ ;  /* 0x00000020000c7810 */ /* 0x000fe20007ffe0ff */
[----:B------:R-:W-:Y:S05]  /*3090*/  @!P1 BRA `(.L_x_45) ;  /* 0x0000027000009947 */ /* 0x000fea0003800000 */
[----:B--2---:R-:W-:Y:S01]  /*30a0*/  IMAD R6, R5, 0x10, R88 ;  /* 0x0000001005067824 */ /* 0x004fe200078e0258 */
[----:B------:R-:W-:Y:S01]  /*30b0*/  ISETP.GE.AND P0, PT, R95, c[0x0][0x17c], PT ;  /* 0x00005f005f007a0c */ /* 0x000fe20003f06270 */
[----:B------:R-:W-:Y:S01]  /*30c0*/  BSSY B2, `(.L_x_48) ;  /* 0x0000010000027945 */ /* 0x000fe20003800000 */
[----:B------:R-:W-:Y:S02]  /*30d0*/  ISETP.NE.AND P1, PT, R89, 0x2, PT ;  /* 0x000000025900780c */ /* 0x000fe40003f25270 */
[----:B------:R-:W-:-:S13]  /*30e0*/  ISETP.GE.OR P0, PT, R6, c[0x0][0x180], P0 ;  /* 0x0000600006007a0c */ /* 0x000fda0000706670 */
[----:B------:R-:W-:Y:S05]  /*30f0*/  @P0 BRA `(.L_x_49) ;  /* 0x000000c000000947 */ /* 0x000fea0003800000 */
[----:B------:R-:W-:Y:S02]  /*3100*/  IMAD R6, R6, c[0x0][0x17c], RZ ;  /* 0x00005f0006067a24 */ /* 0x000fe400078e02ff */
[----:B------:R-:W-:-:S03]  /*3110*/  IMAD R9, R88, 0x88, R75 ;  /* 0x0000008858097824 */ /* 0x000fc600078e024b */
        /* <DEDUP_REMOVED lines=10> */
.L_x_49:
[----:B------:R-:W-:Y:S05]  /*31c0*/  BSYNC B2 ;  /* 0x0000000000027941 */ /* 0x000fea0003800000 */
.L_x_48:
[----:B------:R-:W-:Y:S01]  /*31d0*/  IMAD.MOV.U32 R12, RZ, RZ, R79 ;  /* 0x000000ffff0c7224 */ /* 0x000fe200078e004f */
[----:B------:R-:W-:Y:S05]  /*31e0*/  @!P1 BRA `(.L_x_45) ;  /* 0x0000012000009947 */ /* 0x000fea0003800000 */
[----:B--2---:R-:W-:Y:S01]  /*31f0*/  IMAD R7, R5, 0x10, R90 ;  /* 0x0000001005077824 */ /* 0x004fe200078e025a */
[----:B------:R-:W-:Y:S01]  /*3200*/  ISETP.GE.AND P0, PT, R96, c[0x0][0x17c], PT ;  /* 0x00005f0060007a0c */ /* 0x000fe20003f06270 */
[----:B------:R-:W-:-:S03]  /*3210*/  IMAD.MOV.U32 R12, RZ, RZ, R80 ;  /* 0x000000ffff0c7224 */ /* 0x000fc600078e0050 */
[----:B------:R-:W-:-:S13]  /*3220*/  ISETP.GE.OR P0, PT, R7, c[0x0][0x180], P0 ;  /* 0x0000600007007a0c */ /* 0x000fda0000706670 */
[----:B------:R-:W-:Y:S05]  /*3230*/  @P0 BRA `(.L_x_45) ;  /* 0x000000d000000947 */ /* 0x000fea0003800000 */
[----:B------:R-:W-:Y:S02]  /*3240*/  IMAD R7, R7, c[0x0][0x17c], RZ ;  /* 0x00005f0007077a24 */ /* 0x000fe400078e02ff */
[----:B------:R-:W-:Y:S02]  /*3250*/  IMAD R11, R90, 0x88, R73 ;  /* 0x000000885a0b7824 */ /* 0x000fe400078e0249 */
[----:B------:R-:W-:Y:S01]  /*3260*/  IMAD.MOV.U32 R12, RZ, RZ, R80 ;  /* 0x000000ffff0c7224 */ /* 0x000fe200078e0050 */
        /* <DEDUP_REMOVED lines=10> */
.L_x_45:
[----:B------:R-:W-:Y:S05]  /*3310*/  BSYNC B0 ;  /* 0x0000000000007941 */ /* 0x000fea0003800000 */
.L_x_44:
[----:B------:R-:W-:-:S13]  /*3320*/  ISETP.GE.U32.AND P0, PT, R83, 0x60, PT ;  /* 0x000000605300780c */ /* 0x000fda0003f06070 */
[----:B------:R-:W-:Y:S05]  /*3330*/  @!P0 BRA `(.L_x_43) ;  /* 0x0000060000008947 */ /* 0x000fea0003800000 */
.L_x_52:
[C---:B------:R-:W-:Y:S01]  /*3340*/  IADD3 R8, R12.reuse, 0x20, RZ ;  /* 0x000000200c087810 */ /* 0x040fe20007ffe0ff */
[C---:B--2---:R-:W-:Y:S01]  /*3350*/  IMAD.SHL.U32 R6, R12.reuse, 0x8, RZ ;  /* 0x000000080c067824 */ /* 0x044fe200078e00ff */
        /* <DEDUP_REMOVED lines=31> */
[C---:B------:R-:W-:Y:S01]  /*3550*/  IMAD R20, R5.reuse, 0x10, R18 ;  /* 0x0000001005147824 */ /* 0x040fe200078e0212 */
[----:B------:R-:W-:Y:S01]  /*3560*/  ISETP.GE.AND P0, PT, R22, c[0x0][0x17c], PT ;  /* 0x00005f0016007a0c */ /* 0x000fe20003f06270 */
[----:B------:R-:W-:Y:S01]  /*3570*/  IMAD R23, R5, 0x10, R24 ;  /* 0x0000001005177824 */ /* 0x000fe200078e0218 */
[----:B------:R-:W-:Y:S01]  /*3580*/  ISETP.GE.AND P2, PT, R25, c[0x0][0x17c], PT ;  /* 0x00005f0019007a0c */ /* 0x000fe20003f46270 */
[----:B------:R-:W-:Y:S01]  /*3590*/  IMAD.SHL.U32 R10, R6, 0x8, RZ ;  /* 0x00000008060a7824 */ /* 0x000fe200078e00ff */
[----:B------:R-:W-:-:S02]  /*35a0*/  ISETP.GE.OR P1, PT, R11, c[0x0][0x180], P1 ;  /* 0x000060000b007a0c */ /* 0x000fc40000f26670 */
[----:B------:R-:W-:Y:S02]  /*35b0*/  ISETP.GE.OR P0, PT, R20, c[0x0][0x180], P0 ;  /* 0x0000600014007a0c */ /* 0x000fe40000706670 */
[----:B------:R-:W-:Y:S02]  /*35c0*/  ISETP.GE.OR P2, PT, R23, c[0x0][0x180], P2 ;  /* 0x0000600017007a0c */ /* 0x000fe40001746670 */
[----:B------:R-:W-:-:S04]  /*35d0*/  SHF.R.S32.HI R7, RZ, 0x1f, R10 ;  /* 0x0000001fff077819 */ /* 0x000fc8000001140a */
[----:B------:R-:W-:Y:S02]  /*35e0*/  LEA.HI R8, R7, R10, RZ, 0x7 ;  /* 0x0000000a07087211 */ /* 0x000fe400078f38ff */
[----:B------:R-:W-:Y:S02]  /*35f0*/  SHF.R.S32.HI R7, RZ, 0x1f, R6 ;  /* 0x0000001fff077819 */ /* 0x000fe40000011406 */
[----:B------:R-:W-:Y:S01]  /*3600*/  LOP3.LUT R9, R8, 0xffffff80, RZ, 0xc0, !PT ;  /* 0xffffff8008097812 */ /* 0x000fe200078ec0ff */
[----:B------:R-:W-:Y:S01]  /*3610*/  @!P0 IMAD R15, R18, 0x88, R19 ;  /* 0x00000088120f8824 */ /* 0x000fe200078e0213 */
[----:B------:R-:W-:Y:S01]  /*3620*/  LEA.HI R14, R7, R6, RZ, 0x4 ;  /* 0x00000006070e7211 */ /* 0x000fe200078f20ff */
[----:B------:R-:W-:Y:S01]  /*3630*/  @!P1 IMAD R6, R11, c[0x0][0x17c], RZ ;  /* 0x00005f000b069a24 */ /* 0x000fe200078e02ff */
[----:B------:R-:W-:Y:S01]  /*3640*/  @!P1 SHF.R.S32.HI R11, RZ, 0x1f, R13 ;  /* 0x0000001fff0b9819 */ /* 0x000fe2000001140d */
[----:B------:R-:W-:Y:S01]  /*3650*/  @!P0 IMAD R7, R20, c[0x0][0x17c], RZ ;  /* 0x00005f0014078a24 */ /* 0x000fe200078e02ff */
[----:B------:R-:W-:Y:S01]  /*3660*/  SHF.R.S32.HI R14, RZ, 0x4, R14 ;  /* 0x00000004ff0e7819 */ /* 0x000fe2000001140e */
[----:B------:R-:W-:Y:S01]  /*3670*/  @!P2 IMAD R8, R23, c[0x0][0x17c], RZ ;  /* 0x00005f001708aa24 */ /* 0x000fe200078e02ff */
[----:B------:R-:W-:Y:S01]  /*3680*/  @!P1 IADD3 R20, P3, R13, R6, RZ ;  /* 0x000000060d149210 */ /* 0x000fe20007f7e0ff */
[----:B------:R-:W-:Y:S01]  /*3690*/  IMAD.IADD R27, R10, 0x1, -R9 ;  /* 0x000000010a1b7824 */ /* 0x000fe200078e0a09 */
        /* <DEDUP_REMOVED lines=8> */
[----:B------:R-:W-:-:S02]  /*3720*/  @!P1 LEA.HI.X.SX32 R21, R6, R11, 0x1, P3 ;  /* 0x0000000b06159211 */ /* 0x000fc400018f0eff */
[----:B------:R-:W-:Y:S02]  /*3730*/  @!P0 LEA.HI.X.SX32 R19, R7, R10, 0x1, P4 ;  /* 0x0000000a07138211 */ /* 0x000fe400020f0eff */
[----:B------:R-:W-:Y:S02]  /*3740*/  @!P1 LEA R6, P3, R20, c[0x0][0x168], 0x1 ;  /* 0x00005a0014069a11 */ /* 0x000fe400078608ff */
[----:B------:R-:W-:Y:S01]  /*3750*/  @!P2 LEA.HI.X.SX32 R11, R8, R13, 0x1, P5 ;  /* 0x0000000d080ba211 */ /* 0x000fe200028f0eff */
[----:B------:R-:W-:Y:S01]  /*3760*/  @!P1 IMAD R13, R9, 0x2, R4 ;  /* 0x00000002090d9824 */ /* 0x000fe200078e0204 */
[----:B------:R-:W-:Y:S02]  /*3770*/  @!P0 LEA R8, P4, R18, c[0x0][0x168], 0x1 ;  /* 0x00005a0012088a11 */ /* 0x000fe400078808ff */
[----:B------:R-:W-:Y:S02]  /*3780*/  @!P2 LEA R10, P5, R16, c[0x0][0x168], 0x1 ;  /* 0x00005a00100aaa11 */ /* 0x000fe400078a08ff */
[----:B------:R-:W-:-:S02]  /*3790*/  @!P1 LEA.HI.X R7, R20, c[0x0][0x16c], R21, 0x1, P3 ;  /* 0x00005b0014079a11 */ /* 0x000fc400018f0c15 */
[----:B------:R-:W-:Y:S01]  /*37a0*/  @!P0 LEA.HI.X R9, R18, c[0x0][0x16c], R19, 0x1, P4 ;  /* 0x00005b0012098a11 */ /* 0x000fe200020f0c13 */
[----:B------:R-:W-:Y:S01]  /*37b0*/  IMAD.IADD R19, R70, 0x1, R27 ;  /* 0x0000000146137824 */ /* 0x000fe200078e021b */
[----:B------:R-:W-:Y:S01]  /*37c0*/  @!P2 LEA.HI.X R11, R16, c[0x0][0x16c], R11, 0x1, P5 ;  /* 0x00005b00100baa11 */ /* 0x000fe200028f0c0b */
[----:B------:R-:W-:Y:S01]  /*37d0*/  @!PT LDS RZ, [RZ] ;  /* 0x00000000fffff984 */ /* 0x000fe20000000800 */
[----:B------:R-:W-:Y:S01]  /*37e0*/  @!PT LDS RZ, [RZ] ;  /* 0x00000000fffff984 */ /* 0x000fe20000000800 */
[----:B------:R-:W-:Y:S01]  /*37f0*/  @!PT LDS RZ, [RZ] ;  /* 0x00000000fffff984 */ /* 0x000fe20000000800 */
[----:B------:R2:W-:Y:S01]  /*3800*/  @!P1 LDGSTS.E.128 [R13], [R6.64] ;  /* 0x00000000060d9fae */ /* 0x0005e2000b921c46 */
[----:B------:R-:W-:Y:S02]  /*3810*/  IMAD R16, R5, 0x10, R14 ;  /* 0x0000001005107824 */ /* 0x000fe400078e020e */
[----:B------:R-:W-:Y:S01]  /*3820*/  ISETP.GE.AND P1, PT, R19, c[0x0][0x17c], PT ;  /* 0x00005f0013007a0c */ /* 0x000fe20003f26270 */
[----:B------:R2:W-:Y:S01]  /*3830*/  @!P0 LDGSTS.E.128 [R15], [R8.64] ;  /* 0x00000000080f8fae */ /* 0x0005e2000b921c46 */
[----:B------:R-:W-:Y:S02]  /*3840*/  ISETP.GE.AND P0, PT, R12, 0x80, PT ;  /* 0x000000800c00780c */ /* 0x000fe40003f06270 */
[----:B------:R-:W-:Y:S01]  /*3850*/  ISETP.GE.OR P1, PT, R16, c[0x0][0x180], P1 ;  /* 0x0000600010007a0c */ /* 0x000fe20000f26670 */
[----:B------:R2:W-:Y:S01]  /*3860*/  @!P2 LDGSTS.E.128 [R17], [R10.64] ;  /* 0x000000000a11afae */ /* 0x0005e2000b921c46 */
[----:B------:R-:W-:-:S11]  /*3870*/  IADD3 R12, R12, 0x80, RZ ;  /* 0x000000800c0c7810 */ /* 0x000fd60007ffe0ff */
        /* <DEDUP_REMOVED lines=10> */
.L_x_51:
[----:B--2---:R-:W-:Y:S05]  /*3920*/  BSYNC B0 ;  /* 0x0000000000007941 */ /* 0x004fea0003800000 */
.L_x_50:
[----:B------:R-:W-:Y:S05]  /*3930*/  @!P0 BRA `(.L_x_52) ;  /* 0xfffffa0000008947 */ /* 0x000fea000383ffff */
.L_x_43:
[----:B------:R-:W-:Y:S05]  /*3940*/  BSYNC B1 ;  /* 0x0000000000017941 */ /* 0x000fea0003800000 */
.L_x_42:
[----:B------:R-:W0:Y:S01]  /*3950*/  LDGDEPBAR ;  /* 0x00000000000079af */ /* 0x000e220000000000 */
[----:B------:R-:W-:-:S05]  /*3960*/  DEPBAR.LE SB0, 0x2 ;  /* 0x000080800000791a */ /* 0x000fca0000000000 */
.L_x_29:
[----:B------:R-:W-:Y:S02]  /*3970*/  WARPSYNC 0xffffffff ;  /* 0xffffffff00007948 */ /* 0x000fe40003800000 */
[----:B------:R-:W-:Y:S01]  /*3980*/  IADD3 R97, R97, 0x1, RZ ;  /* 0x0000000161617810 */ /* 0x000fe20007ffe0ff */
[----:B------:R-:W-:Y:S03]  /*3990*/  BAR.SYNC.DEFER_BLOCKING 0x0 ;  /* 0x0000000000007b1d */ /* 0x000fe60000010000 */
[----:B------:R-:W-:-:S13]  /*39a0*/  ISETP.GE.AND P0, PT, R97, UR5, PT ;  /* 0x0000000561007c0c */ /* 0x000fda000bf06270 */
[----:B------:R-:W-:Y:S01]  /*39b0*/  @P0 CALL.REL.NOINC `(.L_x_27) ;  /* 0x0000001000000944 */ /* 0x000fe20003c00000 */
[----:B------:R-:W-:Y:S05]  /*39c0*/  BRA `(.L_x_53) ;  /* 0xffffe67000007947 */ /* 0x000fea000383ffff */
.L_x_27:
[----:B------:R-:W-:-:S13]  /*39d0*/  ISETP.GE.AND P0, PT, R0, 0x20, PT ;  /* 0x000000200000780c */ /* 0x000fda0003f06270 */
[----:B------:R-:W-:Y:S05]  /*39e0*/  @!P0 EXIT ;  /* 0x000000000000894d */ /* 0x000fea0003800000 */
[----:B--2---:R-:W-:Y:S01]  /*39f0*/  IMAD R7, R72, 0x15, R71 ;  /* 0x0000001548077824 */ /* 0x004fe200078e0247 */
[C---:B------:R-:W-:Y:S02]  /*3a00*/  IADD3 R0, R70.reuse, 0x10, RZ ;  /* 0x0000001046007810 */ /* 0x040fe40007ffe0ff */
[----:B------:R-:W-:Y:S02]  /*3a10*/  IADD3 R4, R70, 0x20, RZ ;  /* 0x0000002046047810 */ /* 0x000fe40007ffe0ff */
[C---:B------:R-:W-:Y:S01]  /*3a20*/  ISETP.GE.AND P0, PT, R7.reuse, c[0x0][0x178], PT ;  /* 0x00005e0007007a0c */ /* 0x040fe20003f06270 */
[----:B------:R-:W-:-:S03]  /*3a30*/  IMAD R7, R7, c[0x0][0x17c], RZ ;  /* 0x00005f0007077a24 */ /* 0x000fc600078e02ff */
[----:B------:R-:W-:Y:S02]  /*3a40*/  ISETP.GE.OR P1, PT, R70, c[0x0][0x17c], P0 ;  /* 0x00005f0046007a0c */ /* 0x000fe40000726670 */
[----:B------:R-:W-:-:S11]  /*3a50*/  SHF.R.S32.HI R5, RZ, 0x1f, R7 ;  /* 0x0000001fff057819 */ /* 0x000fd60000011407 */
[----:B------:R-:W-:Y:S05]  /*3a60*/  @P1 BRA `(.L_x_54) ;  /* 0x0000013000001947 */ /* 0x000fea0003800000 */
[----:B------:R-:W2:Y:S01]  /*3a70*/  S2R R8, SR_LANEID ;  /* 0x0000000000087919 */ /* 0x000ea20000000000 */
[----:B------:R-:W-:Y:S01]  /*3a80*/  IMAD.MOV.U32 R13, RZ, RZ, c[0x0][0x17c] ;  /* 0x00005f00ff0d7624 */ /* 0x000fe200078e00ff */
[C---:B------:R-:W-:Y:S01]  /*3a90*/  IADD3 R6, P1, R70.reuse, R7, RZ ;  /* 0x0000000746067210 */ /* 0x040fe20007f3e0ff */
[----:B------:R-:W-:Y:S01]  /*3aa0*/  IMAD.MOV.U32 R9, RZ, RZ, RZ ;  /* 0x000000ffff097224 */ /* 0x000fe200078e00ff */
[----:B------:R-:W-:Y:S02]  /*3ab0*/  WARPSYNC 0xffffffff ;  /* 0xffffffff00007948 */ /* 0x000fe40003800000 */
[----:B------:R-:W-:Y:S02]  /*3ac0*/  SHF.R.U32.HI R13, RZ, 0x1, R13 ;  /* 0x00000001ff0d7819 */ /* 0x000fe4000001160d */
[----:B------:R-:W-:Y:S02]  /*3ad0*/  LEA.HI.X.SX32 R17, R70, R5, 0x1, P1 ;  /* 0x0000000546117211 */ /* 0x000fe400008f0eff */
[----:B------:R-:W-:-:S02]  /*3ae0*/  LEA R15, P1, R6, c[0x0][0x170], 0x1 ;  /* 0x00005c00060f7a11 */ /* 0x000fc400078208ff */
[----:B--2---:R-:W-:Y:S02]  /*3af0*/  SHF.R.U32.HI R11, RZ, 0x2, R8 ;  /* 0x00000002ff0b7819 */ /* 0x004fe40000011608 */
[----:B------:R-:W-:-:S05]  /*3b00*/  LOP3.LUT R8, R8, 0x3, RZ, 0xc0, !PT ;  /* 0x0000000308087812 */ /* 0x000fca00078ec0ff */
[----:B------:R-:W-:Y:S01]  /*3b10*/  IMAD.WIDE.U32 R8, R11, R13, R8 ;  /* 0x0000000d0b087225 */ /* 0x000fe200078e0008 */
[----:B------:R-:W-:-:S04]  /*3b20*/  LEA.HI.X R11, R6, c[0x0][0x174], R17, 0x1, P1 ;  /* 0x00005d00060b7a11 */ /* 0x000fc800008f0c11 */
[----:B------:R-:W-:-:S04]  /*3b30*/  LEA R10, P1, R8, R15, 0x2 ;  /* 0x0000000f080a7211 */ /* 0x000fc800078210ff */
[----:B------:R-:W-:-:S05]  /*3b40*/  LEA.HI.X R11, R8, R11, R9, 0x2, P1 ;  /* 0x0000000b080b7211 */ /* 0x000fca00008f1409 */
[----:B------:R-:W-:Y:S01]  /*3b50*/  IMAD.WIDE.U32 R8, R13, 0x20, R10 ;  /* 0x000000200d087825 */ /* 0x000fe200078e000a */
[----:B------:R2:W-:Y:S04]  /*3b60*/  STG.E [R10.64], R68 ;  /* 0x000000440a007986 */ /* 0x0005e8000c101906 */
[----:B------:R2:W-:Y:S04]  /*3b70*/  STG.E [R8.64], R69 ;  /* 0x0000004508007986 */ /* 0x0005e8000c101906 */
[----:B------:R2:W-:Y:S04]  /*3b80*/  STG.E [R10.64+0x10], R66 ;  /* 0x000010420a007986 */ /* 0x0005e8000c101906 */
[----:B------:R2:W-:Y:S02]  /*3b90*/  STG.E [R8.64+0x10], R67 ;  /* 0x0000104308007986 */ /* 0x0005e4000c101906 */
.L_x_54:
[----:B------:R-:W-:Y:S02]  /*3ba0*/  ISETP.GE.OR P6, PT, R0, c[0x0][0x17c], P0 ;  /* 0x00005f0000007a0c */ /* 0x000fe400007c6670 */
[----:B------:R-:W-:-:S02]  /*3bb0*/  IADD3 R6, R70, 0x30, RZ ;  /* 0x0000003046067810 */ /* 0x000fc40007ffe0ff */
[C---:B------:R-:W-:Y:S02]  /*3bc0*/  IADD3 R12, R70.reuse, 0x40, RZ ;  /* 0x00000040460c7810 */ /* 0x040fe40007ffe0ff */
[C---:B------:R-:W-:Y:S02]  /*3bd0*/  IADD3 R14, R70.reuse, 0x50, RZ ;  /* 0x00000050460e7810 */ /* 0x040fe40007ffe0ff */
[C---:B------:R-:W-:Y:S02]  /*3be0*/  IADD3 R16, R70.reuse, 0x60, RZ ;  /* 0x0000006046107810 */ /* 0x040fe40007ffe0ff */
[----:B------:R-:W-:Y:S02]  /*3bf0*/  IADD3 R70, R70, 0x70, RZ ;  /* 0x0000007046467810 */ /* 0x000fe40007ffe0ff */
[----:B------:R-:W-:Y:S02]  /*3c00*/  ISETP.GE.OR P5, PT, R4, c[0x0][0x17c], P0 ;  /* 0x00005f0004007a0c */ /* 0x000fe400007a6670 */
[----:B------:R-:W-:-:S02]  /*3c10*/  ISETP.GE.OR P4, PT, R6, c[0x0][0x17c], P0 ;  /* 0x00005f0006007a0c */ /* 0x000fc40000786670 */
[----:B------:R-:W-:Y:S02]  /*3c20*/  ISETP.GE.OR P3, PT, R12, c[0x0][0x17c], P0 ;  /* 0x00005f000c007a0c */ /* 0x000fe40000766670 */
[----:B------:R-:W-:Y:S02]  /*3c30*/  ISETP.GE.OR P2, PT, R14, c[0x0][0x17c], P0 ;  /* 0x00005f000e007a0c */ /* 0x000fe40000746670 */
[----:B------:R-:W-:Y:S02]  /*3c40*/  ISETP.GE.OR P1, PT, R16, c[0x0][0x17c], P0 ;  /* 0x00005f0010007a0c */ /* 0x000fe40000726670 */
[----:B------:R-:W-:Y:S01]  /*3c50*/  ISETP.GE.OR P0, PT, R70, c[0x0][0x17c], P0 ;  /* 0x00005f0046007a0c */ /* 0x000fe20000706670 */
[----:B------:R-:W-:Y:S07]  /*3c60*/  @P6 BRA `(.L_x_55) ;  /* 0x0000013000006947 */ /* 0x000fee0003800000 */
[----:B--2---:R-:W2:Y:S01]  /*3c70*/  S2R R8, SR_LANEID ;  /* 0x0000000000087919 */ /* 0x004ea20000000000 */
[----:B------:R-:W-:Y:S01]  /*3c80*/  IMAD.MOV.U32 R9, RZ, RZ, c[0x0][0x17c] ;  /* 0x00005f00ff097624 */ /* 0x000fe200078e00ff */
[----:B------:R-:W-:Y:S01]  /*3c90*/  IADD3 R15, P6, R7, R0, RZ ;  /* 0x00000000070f7210 */ /* 0x000fe20007fde0ff */
[----:B------:R-:W-:Y:S03]  /*3ca0*/  WARPSYNC 0xffffffff ;  /* 0xffffffff00007948 */ /* 0x000fe60003800000 */
[----:B------:R-:W-:Y:S01]  /*3cb0*/  SHF.R.U32.HI R17, RZ, 0x1, R9 ;  /* 0x00000001ff117819 */ /* 0x000fe20000011609 */
[----:B------:R-:W-:Y:S01]  /*3cc0*/  IMAD.MOV.U32 R9, RZ, RZ, RZ ;  /* 0x000000ffff097224 */ /* 0x000fe200078e00ff */
[----:B------:R-:W-:-:S02]  /*3cd0*/  LEA.HI.X.SX32 R0, R0, R5, 0x1, P6 ;  /* 0x0000000500007211 */ /* 0x000fc400030f0eff */
[----:B------:R-:W-:Y:S02]  /*3ce0*/  LEA R13, P6, R15, c[0x0][0x170], 0x1 ;  /* 0x00005c000f0d7a11 */ /* 0x000fe400078c08ff */
        /* <DEDUP_REMOVED lines=11> */
.L_x_55:
[----:B------:R-:W-:Y:S05]  /*3da0*/  @P5 BRA `(.L_x_56) ;  /* 0x0000013000005947 */ /* 0x000fea0003800000 */
        /* <DEDUP_REMOVED lines=19> */
.L_x_56:
[----:B------:R-:W-:Y:S05]  /*3ee0*/  @P4 BRA `(.L_x_57) ;  /* 0x0000013000004947 */ /* 0x000fea0003800000 */
[----:B--2---:R-:W2:Y:S01]  /*3ef0*/  S2R R8, SR_LANEID ;  /* 0x0000000000087919 */ /* 0x004ea20000000000 */
[----:B------:R-:W-:Y:S01]  /*3f00*/  IMAD.MOV.U32 R4, RZ, RZ, c[0x0][0x17c] ;  /* 0x00005f00ff047624 */ /* 0x000fe200078e00ff */
[----:B------:R-:W-:Y:S01]  /*3f10*/  IADD3 R0, P4, R7, R6, RZ ;  /* 0x0000000607007210 */ /* 0x000fe20007f9e0ff */
[----:B------:R-:W-:Y:S01]  /*3f20*/  IMAD.MOV.U32 R9, RZ, RZ, RZ ;  /* 0x000000ffff097224 */ /* 0x000fe200078e00ff */
[----:B------:R-:W-:Y:S02]  /*3f30*/  WARPSYNC 0xffffffff ;  /* 0xffffffff00007948 */ /* 0x000fe40003800000 */
[----:B------:R-:W-:-:S02]  /*3f40*/  SHF.R.U32.HI R17, RZ, 0x1, R4 ;  /* 0x00000001ff117819 */ /* 0x000fc40000011604 */
[----:B------:R-:W-:Y:S02]  /*3f50*/  LEA.HI.X.SX32 R15, R6, R5, 0x1, P4 ;  /* 0x00000005060f7211 */ /* 0x000fe400020f0eff */
        /* <DEDUP_REMOVED lines=12> */
.L_x_57:
        /* <DEDUP_REMOVED lines=20> */
.L_x_58:
        /* <DEDUP_REMOVED lines=20> */
.L_x_59:
        /* <DEDUP_REMOVED lines=20> */
.L_x_60:
[----:B------:R-:W-:Y:S05]  /*43e0*/  @P0 EXIT ;  /* 0x000000000000094d */ /* 0x000fea0003800000 */
[----:B------:R-:W3:Y:S01]  /*43f0*/  S2R R4, SR_LANEID ;  /* 0x0000000000047919 */ /* 0x000ee20000000000 */
[----:B------:R-:W-:Y:S01]  /*4400*/  IMAD.MOV.U32 R6, RZ, RZ, c[0x0][0x17c] ;  /* 0x00005f00ff067624 */ /* 0x000fe200078e00ff */
[----:B------:R-:W-:Y:S01]  /*4410*/  IADD3 R0, P0, R7, R70, RZ ;  /* 0x0000004607007210 */ /* 0x000fe20007f1e0ff */
[----:B------:R-:W-:Y:S03]  /*4420*/  WARPSYNC 0xffffffff ;  /* 0xffffffff00007948 */ /* 0x000fe60003800000 */
[----:B------:R-:W-:-:S02]  /*4430*/  SHF.R.U32.HI R13, RZ, 0x1, R6 ;  /* 0x00000001ff0d7819 */ /* 0x000fc40000011606 */
[----:B--2---:R-:W-:Y:S01]  /*4440*/  LEA.HI.X.SX32 R11, R70, R5, 0x1, P0 ;  /* 0x00000005460b7211 */ /* 0x004fe200000f0eff */
[----:B------:R-:W-:Y:S01]  /*4450*/  IMAD.MOV.U32 R5, RZ, RZ, RZ ;  /* 0x000000ffff057224 */ /* 0x000fe200078e00ff */
[----:B------:R-:W-:Y:S02]  /*4460*/  LEA R9, P0, R0, c[0x0][0x170], 0x1 ;  /* 0x00005c0000097a11 */ /* 0x000fe400078008ff */
[----:B---3--:R-:W-:Y:S02]  /*4470*/  SHF.R.U32.HI R7, RZ, 0x2, R4 ;  /* 0x00000002ff077819 */ /* 0x008fe40000011604 */
[----:B------:R-:W-:-:S05]  /*4480*/  LOP3.LUT R4, R4, 0x3, RZ, 0xc0, !PT ;  /* 0x0000000304047812 */ /* 0x000fca00078ec0ff */
[----:B------:R-:W-:Y:S01]  /*4490*/  IMAD.WIDE.U32 R6, R7, R13, R4 ;  /* 0x0000000d07067225 */ /* 0x000fe200078e0004 */
[----:B------:R-:W-:-:S04]  /*44a0*/  LEA.HI.X R5, R0, c[0x0][0x174], R11, 0x1, P0 ;  /* 0x00005d0000057a11 */ /* 0x000fc800000f0c0b */
[----:B------:R-:W-:-:S04]  /*44b0*/  LEA R4, P0, R6, R9, 0x2 ;  /* 0x0000000906047211 */ /* 0x000fc800078010ff */
[----:B------:R-:W-:-:S05]  /*44c0*/  LEA.HI.X R5, R6, R5, R7, 0x2, P0 ;  /* 0x0000000506057211 */ /* 0x000fca00000f1407 */
[----:B------:R-:W-:Y:S01]  /*44d0*/  IMAD.WIDE.U32 R6, R13, 0x20, R4 ;  /* 0x000000200d067825 */ /* 0x000fe200078e0004 */
[----:B------:R-:W-:Y:S04]  /*44e0*/  STG.E [R4.64], R40 ;  /* 0x0000002804007986 */ /* 0x000fe8000c101906 */
[----:B------:R-:W-:Y:S04]  /*44f0*/  STG.E [R6.64], R41 ;  /* 0x0000002906007986 */ /* 0x000fe8000c101906 */
[----:B------:R-:W-:Y:S04]  /*4500*/  STG.E [R4.64+0x10], R2 ;  /* 0x0000100204007986 */ /* 0x000fe8000c101906 */
[----:B------:R-:W-:Y:S01]  /*4510*/  STG.E [R6.64+0x10], R3 ;  /* 0x0000100306007986 */ /* 0x000fe2000c101906 */
[----:B------:R-:W-:Y:S05]  /*4520*/  EXIT ;  /* 0x000000000000794d */ /* 0x000fea0003800000 */
.L_x_61:
[----:B------:R-:W-:-:S00]  /*4530*/  BRA `(.L_x_61) ;  /* 0xfffffff000007947 */ /* 0x000fc0000383ffff */
[----:B------:R-:W-:-:S00]  /*4540*/  NOP ;  /* 0x0000000000007918 */ /* 0x000fc00000000000 */
        /* <DEDUP_REMOVED lines=11> */
.L_x_62:


//--------------------- .nv.shared.gemm_mma_kernel --------------------------
	.section	.nv.shared.gemm_mma_kernel,"aw",@nobits
	.sectionflags	@""
	.align	16
